// auto-generated by cutlass_sweep.gemm — config: {"arch": "sm_90", "cluster_m": 1, "cluster_n": 1, "dtype": "e4m3", "dtype_b": "e4m3", "layout": "nt", "stages": 0, "tile_k": 64, "tile_m": 128, "tile_n": 160}
#include "cutlass/cutlass.h"
#include "cutlass/gemm/collective/collective_builder.hpp"
#include "cutlass/gemm/device/gemm_universal_adapter.h"
#include "cutlass/gemm/kernel/gemm_universal.hpp"
#include "cutlass/epilogue/collective/collective_builder.hpp"

using ElemA = cutlass::float_e4m3_t;
using ElemB = cutlass::float_e4m3_t;
using ElemCD = cutlass::float_e4m3_t;
using Acc  = float;
using TileShape    = cute::Shape<cute::_128, cute::_160, cute::_64>;
using ClusterShape = cute::Shape<cute::_1, cute::_1, cute::_1>;

using CollectiveEpilogue = typename cutlass::epilogue::collective::CollectiveBuilder<
    cutlass::arch::Sm90, cutlass::arch::OpClassTensorOp,
    TileShape, ClusterShape,
    cutlass::epilogue::collective::EpilogueTileAuto,
    Acc, Acc,
    ElemCD, cutlass::layout::RowMajor, 128 / cutlass::sizeof_bits<ElemCD>::value,
    ElemCD, cutlass::layout::RowMajor, 128 / cutlass::sizeof_bits<ElemCD>::value,
    cutlass::epilogue::collective::EpilogueScheduleAuto
  >::CollectiveOp;

using CollectiveMainloop = typename cutlass::gemm::collective::CollectiveBuilder<
    cutlass::arch::Sm90, cutlass::arch::OpClassTensorOp,
    ElemA, cutlass::layout::RowMajor, 128 / cutlass::sizeof_bits<ElemA>::value,
    ElemB, cutlass::layout::ColumnMajor, 128 / cutlass::sizeof_bits<ElemB>::value,
    Acc,
    TileShape, ClusterShape,
    cutlass::gemm::collective::StageCountAutoCarveout<static_cast<int>(sizeof(typename CollectiveEpilogue::SharedStorage))>,
    cutlass::gemm::collective::KernelScheduleAuto
  >::CollectiveOp;

using GemmKernel = cutlass::gemm::kernel::GemmUniversal<
    cute::Shape<int,int,int,int>,
    CollectiveMainloop,
    CollectiveEpilogue
>;
using Gemm = cutlass::gemm::device::GemmUniversalAdapter<GemmKernel>;

// Force the device kernel symbol into the cubin without needing a host main.
auto* _anchor = &cutlass::device_kernel<GemmKernel>;


// ===== COMPILED SASS (sm_90a) =====

	.target	sm_90a

	.elftype	@"ET_EXEC"


//--------------------- .note.nv.tkinfo           --------------------------
	.section	.note.nv.tkinfo,"",@"SHT_NOTE"
	.sectionflags	@"SHF_NOTE_NV_TKINFO"
	.tkinfo
        /*0018*/ 	.word	0x00000002
        /*0030*/ 	.string	""
        /*0030*/ 	.string	"ptxas"
        /*0030*/ 	.string	"Cuda compilation tools, release 13.0, V13.0.88"
        /*0030*/ 	.string	"Build cuda_13.0.r13.0/compiler.36424714_0"
        /*0030*/ 	.string	"-arch sm_90a -m 64 "



//--------------------- .note.nv.cuinfo           --------------------------
	.section	.note.nv.cuinfo,"",@"SHT_NOTE"
	.sectionflags	@"SHF_NOTE_NV_CUINFO"
        /*0018*/ 	.short	0x0002
        /*001a*/ 	.short	0x005a
        /*001c*/ 	.short	0x0082
	.zero		2


//--------------------- .nv.info                  --------------------------
	.section	.nv.info,"",@"SHT_CUDA_INFO"
	.align	4


	//----- nvinfo : EIATTR_REGCOUNT
	.align		4
        /*0000*/ 	.byte	0x04, 0x2f
        /*0002*/ 	.short	(.L_12 - .L_11)
	.align		4
.L_11:
        /*0004*/ 	.word	index@(_ZN7cutlass13device_kernelINS_4gemm6kernel13GemmUniversalIN4cute5tupleIJiiiiEEENS1_10collective13CollectiveMmaINS1_37MainloopSm90TmaGmmaWarpSpecializedFP8ILi12ENS5_IJNS4_1CILi1EEESB_SB_EEENS1_35KernelTmaWarpSpecializedCooperativeEEENS5_IJNSA_ILi128EEENSA_ILi160EEENSA_ILi64EEEEEENS_12float_e4m3_tENS5_IJlSB_lEEESJ_SK_NS4_8TiledMMAINS4_8MMA_AtomIJNS4_4SM904GMMA30MMA_64x32x32_F32E4M3E4M3_SS_TNILNSO_7ScaleInE1ELSQ_1EEEEEENS4_6LayoutINS5_IJNSA_ILi2EEESB_SB_EEENS5_IJSB_NSA_ILi0EEESW_EEEEENS5_IJNS4_10UnderscoreESZ_SZ_EEEEENS4_13SM90_TMA_LOADENS4_14ComposedLayoutINS4_7SwizzleILi2ELi4ELi3EEENS4_18smem_ptr_flag_bitsILi8EEENST_INS5_IJNSA_ILi8EEESH_EEENS5_IJSH_SB_EEEEEEEvNS4_8identityES12_S1C_vS1D_EENS_8epilogue10collective6detail29Sm90TmaWarpSpecializedAdapterINS1G_15DefaultEpilogueISJ_SK_SK_NS1F_6thread17LinearCombinationISJ_Li1EffLNS1K_9ScaleType4KindE0ELNS_15FloatRoundStyleE2ESJ_EENS1_15EpilogueDefaultEEEEEvvEEEEvNT_6ParamsE)
        /*0008*/ 	.word	0x000000a8


	//----- nvinfo : EIATTR_FRAME_SIZE
	.align		4
.L_12:
        /*000c*/ 	.byte	0x04, 0x11
        /*000e*/ 	.short	(.L_14 - .L_13)
	.align		4
.L_13:
        /*0010*/ 	.word	index@(_ZN7cutlass13device_kernelINS_4gemm6kernel13GemmUniversalIN4cute5tupleIJiiiiEEENS1_10collective13CollectiveMmaINS1_37MainloopSm90TmaGmmaWarpSpecializedFP8ILi12ENS5_IJNS4_1CILi1EEESB_SB_EEENS1_35KernelTmaWarpSpecializedCooperativeEEENS5_IJNSA_ILi128EEENSA_ILi160EEENSA_ILi64EEEEEENS_12float_e4m3_tENS5_IJlSB_lEEESJ_SK_NS4_8TiledMMAINS4_8MMA_AtomIJNS4_4SM904GMMA30MMA_64x32x32_F32E4M3E4M3_SS_TNILNSO_7ScaleInE1ELSQ_1EEEEEENS4_6LayoutINS5_IJNSA_ILi2EEESB_SB_EEENS5_IJSB_NSA_ILi0EEESW_EEEEENS5_IJNS4_10UnderscoreESZ_SZ_EEEEENS4_13SM90_TMA_LOADENS4_14ComposedLayoutINS4_7SwizzleILi2ELi4ELi3EEENS4_18smem_ptr_flag_bitsILi8EEENST_INS5_IJNSA_ILi8EEESH_EEENS5_IJSH_SB_EEEEEEEvNS4_8identityES12_S1C_vS1D_EENS_8epilogue10collective6detail29Sm90TmaWarpSpecializedAdapterINS1G_15DefaultEpilogueISJ_SK_SK_NS1F_6thread17LinearCombinationISJ_Li1EffLNS1K_9ScaleType4KindE0ELNS_15FloatRoundStyleE2ESJ_EENS1_15EpilogueDefaultEEEEEvvEEEEvNT_6ParamsE)
        /*0014*/ 	.word	0x00000000


	//----- nvinfo : EIATTR_MIN_STACK_SIZE
	.align		4
.L_14:
        /*0018*/ 	.byte	0x04, 0x12
        /*001a*/ 	.short	(.L_16 - .L_15)
	.align		4
.L_15:
        /*001c*/ 	.word	index@(_ZN7cutlass13device_kernelINS_4gemm6kernel13GemmUniversalIN4cute5tupleIJiiiiEEENS1_10collective13CollectiveMmaINS1_37MainloopSm90TmaGmmaWarpSpecializedFP8ILi12ENS5_IJNS4_1CILi1EEESB_SB_EEENS1_35KernelTmaWarpSpecializedCooperativeEEENS5_IJNSA_ILi128EEENSA_ILi160EEENSA_ILi64EEEEEENS_12float_e4m3_tENS5_IJlSB_lEEESJ_SK_NS4_8TiledMMAINS4_8MMA_AtomIJNS4_4SM904GMMA30MMA_64x32x32_F32E4M3E4M3_SS_TNILNSO_7ScaleInE1ELSQ_1EEEEEENS4_6LayoutINS5_IJNSA_ILi2EEESB_SB_EEENS5_IJSB_NSA_ILi0EEESW_EEEEENS5_IJNS4_10UnderscoreESZ_SZ_EEEEENS4_13SM90_TMA_LOADENS4_14ComposedLayoutINS4_7SwizzleILi2ELi4ELi3EEENS4_18smem_ptr_flag_bitsILi8EEENST_INS5_IJNSA_ILi8EEESH_EEENS5_IJSH_SB_EEEEEEEvNS4_8identityES12_S1C_vS1D_EENS_8epilogue10collective6detail29Sm90TmaWarpSpecializedAdapterINS1G_15DefaultEpilogueISJ_SK_SK_NS1F_6thread17LinearCombinationISJ_Li1EffLNS1K_9ScaleType4KindE0ELNS_15FloatRoundStyleE2ESJ_EENS1_15EpilogueDefaultEEEEEvvEEEEvNT_6ParamsE)
        /*0020*/ 	.word	0x00000000
.L_16:


//--------------------- .nv.compat                --------------------------
	.section	.nv.compat,"",@"SHT_CUDA_COMPAT_INFO"
	.align	4
        /*0000*/ 	.byte	0x02, 0x09, 0x01, 0x00, 0x02, 0x02, 0x04, 0x00, 0x02, 0x05, 0x05, 0x00, 0x03, 0x07, 0x01, 0x01
        /*0010*/ 	.byte	0x02, 0x03, 0x01, 0x00, 0x02, 0x06, 0x01, 0x00, 0x04, 0x0b, 0x08, 0x00, 0x00, 0x00, 0x00, 0x00
        /*0020*/ 	.byte	0x00, 0x00, 0x00, 0x00


//--------------------- .nv.info._ZN7cutlass13device_kernelINS_4gemm6kernel13GemmUniversalIN4cute5tupleIJiiiiEEENS1_10collective13CollectiveMmaINS1_37MainloopSm90TmaGmmaWarpSpecializedFP8ILi12ENS5_IJNS4_1CILi1EEESB_SB_EEENS1_35KernelTmaWarpSpecializedCooperativeEEENS5_IJNSA_ILi128EEENSA_ILi160EEENSA_ILi64EEEEEENS_12float_e4m3_tENS5_IJlSB_lEEESJ_SK_NS4_8TiledMMAINS4_8MMA_AtomIJNS4_4SM904GMMA30MMA_64x32x32_F32E4M3E4M3_SS_TNILNSO_7ScaleInE1ELSQ_1EEEEEENS4_6LayoutINS5_IJNSA_ILi2EEESB_SB_EEENS5_IJSB_NSA_ILi0EEESW_EEEEENS5_IJNS4_10UnderscoreESZ_SZ_EEEEENS4_13SM90_TMA_LOADENS4_14ComposedLayoutINS4_7SwizzleILi2ELi4ELi3EEENS4_18smem_ptr_flag_bitsILi8EEENST_INS5_IJNSA_ILi8EEESH_EEENS5_IJSH_SB_EEEEEEEvNS4_8identityES12_S1C_vS1D_EENS_8epilogue10collective6detail29Sm90TmaWarpSpecializedAdapterINS1G_15DefaultEpilogueISJ_SK_SK_NS1F_6thread17LinearCombinationISJ_Li1EffLNS1K_9ScaleType4KindE0ELNS_15FloatRoundStyleE2ESJ_EENS1_15EpilogueDefaultEEEEEvvEEEEvNT_6ParamsE --------------------------
	.section	.nv.info._ZN7cutlass13device_kernelINS_4gemm6kernel13GemmUniversalIN4cute5tupleIJiiiiEEENS1_10collective13CollectiveMmaINS1_37MainloopSm90TmaGmmaWarpSpecializedFP8ILi12ENS5_IJNS4_1CILi1EEESB_SB_EEENS1_35KernelTmaWarpSpecializedCooperativeEEENS5_IJNSA_ILi128EEENSA_ILi160EEENSA_ILi64EEEEEENS_12float_e4m3_tENS5_IJlSB_lEEESJ_SK_NS4_8TiledMMAINS4_8MMA_AtomIJNS4_4SM904GMMA30MMA_64x32x32_F32E4M3E4M3_SS_TNILNSO_7ScaleInE1ELSQ_1EEEEEENS4_6LayoutINS5_IJNSA_ILi2EEESB_SB_EEENS5_IJSB_NSA_ILi0EEESW_EEEEENS5_IJNS4_10UnderscoreESZ_SZ_EEEEENS4_13SM90_TMA_LOADENS4_14ComposedLayoutINS4_7SwizzleILi2ELi4ELi3EEENS4_18smem_ptr_flag_bitsILi8EEENST_INS5_IJNSA_ILi8EEESH_EEENS5_IJSH_SB_EEEEEEEvNS4_8identityES12_S1C_vS1D_EENS_8epilogue10collective6detail29Sm90TmaWarpSpecializedAdapterINS1G_15DefaultEpilogueISJ_SK_SK_NS1F_6thread17LinearCombinationISJ_Li1EffLNS1K_9ScaleType4KindE0ELNS_15FloatRoundStyleE2ESJ_EENS1_15EpilogueDefaultEEEEEvvEEEEvNT_6ParamsE,"",@"SHT_CUDA_INFO"
	.sectionflags	@""
	.align	4


	//----- nvinfo : EIATTR_CUDA_API_VERSION
	.align		4
        /*0000*/ 	.byte	0x04, 0x37
        /*0002*/ 	.short	(.L_18 - .L_17)
.L_17:
        /*0004*/ 	.word	0x00000082


	//----- nvinfo : EIATTR_KPARAM_INFO
	.align		4
.L_18:
        /*0008*/ 	.byte	0x04, 0x17
        /*000a*/ 	.short	(.L_20 - .L_19)
.L_19:
        /*000c*/ 	.word	0x00000000
        /*0010*/ 	.short	0x0000
        /*0012*/ 	.short	0x0070
        /*0014*/ 	.byte	0x00, 0xf0, 0x01, 0x10


	//----- nvinfo : EIATTR_SPARSE_MMA_MASK
	.align		4
.L_20:
        /*0018*/ 	.byte	0x03, 0x50
        /*001a*/ 	.short	0x0000


	//----- nvinfo : EIATTR_MAXREG_COUNT
	.align		4
        /*001c*/ 	.byte	0x03, 0x1b
        /*001e*/ 	.short	0x00a8


	//----- nvinfo : EIATTR_NUM_BARRIERS
	.align		4
        /*0020*/ 	.byte	0x02, 0x4c
        /*0022*/ 	.byte	0x01
	.zero		1


	//----- nvinfo : EIATTR_MERCURY_ISA_VERSION
	.align		4
        /*0024*/ 	.byte	0x03, 0x5f
        /*0026*/ 	.short	0x0101


	//----- nvinfo : EIATTR_INT_WARP_WIDE_INSTR_OFFSETS
	.align		4
        /*0028*/ 	.byte	0x04, 0x31
        /*002a*/ 	.short	(.L_22 - .L_21)


	//   ....[0]....
.L_21:
        /*002c*/ 	.word	0x00000570


	//   ....[1]....
        /*0030*/ 	.word	0x00000580


	//   ....[2]....
        /*0034*/ 	.word	0x00000670


	//----- nvinfo : EIATTR_COOP_GROUP_MASK_REGIDS
	.align		4
.L_22:
        /*0038*/ 	.byte	0x04, 0x29
        /*003a*/ 	.short	(.L_24 - .L_23)


	//   ....[0]....
.L_23:
        /*003c*/ 	.word	0xffffffff


	//   ....[1]....
        /*0040*/ 	.word	0xffffffff


	//   ....[2]....
        /*0044*/ 	.word	0xffffffff


	//   ....[3]....
        /*0048*/ 	.word	0xffffffff


	//   ....[4]....
        /*004c*/ 	.word	0xffffffff


	//----- nvinfo : EIATTR_COOP_GROUP_INSTR_OFFSETS
	.align		4
.L_24:
        /*0050*/ 	.byte	0x04, 0x28
        /*0052*/ 	.short	(.L_26 - .L_25)


	//   ....[0]....
.L_25:
        /*0054*/ 	.word	0x00000060


	//   ....[1]....
        /*0058*/ 	.word	0x00000070


	//   ....[2]....
        /*005c*/ 	.word	0x00000190


	//   ....[3]....
        /*0060*/ 	.word	0x000004d0


	//   ....[4]....
        /*0064*/ 	.word	0x00001170


	//----- nvinfo : EIATTR_REG_RECONFIG
	.align		4
.L_26:
        /*0068*/ 	.byte	0x01, 0x54
	.zero		2


	//----- nvinfo : EIATTR_MBARRIER_INSTR_OFFSETS
	.align		4
        /*006c*/ 	.byte	0x04, 0x39
        /*006e*/ 	.short	(.L_28 - .L_27)


	//   ....[0]....
.L_27:
        /*0070*/ 	.word	0x00000330
        /*0074*/ 	.word	0x000000ff
        /*0078*/ 	.word	0x00000000
        /*007c*/ 	.short	0x0100
        /*007e*/ 	.byte	0x09
	.zero		1


	//   ....[1]....
        /*0080*/ 	.word	0x00000340
        /*0084*/ 	.word	0x000000ff
        /*0088*/ 	.word	0x00000060
        /*008c*/ 	.short	0x0100
        /*008e*/ 	.byte	0x09
	.zero		1


	//   ....[2]....
        /*0090*/ 	.word	0x00000350
        /*0094*/ 	.word	0x000000ff
        /*0098*/ 	.word	0x00000008
        /*009c*/ 	.short	0x0100
        /*009e*/ 	.byte	0x09
	.zero		1


	//   ....[3]....
        /*00a0*/ 	.word	0x00000360
        /*00a4*/ 	.word	0x000000ff
        /*00a8*/ 	.word	0x00000068
        /*00ac*/ 	.short	0x0100
        /*00ae*/ 	.byte	0x09
	.zero		1


	//   ....[4]....
        /*00b0*/ 	.word	0x00000370
        /*00b4*/ 	.word	0x000000ff
        /*00b8*/ 	.word	0x00000010
        /*00bc*/ 	.short	0x0100
        /*00be*/ 	.byte	0x09
	.zero		1


	//   ....[5]....
        /*00c0*/ 	.word	0x00000380
        /*00c4*/ 	.word	0x000000ff
        /*00c8*/ 	.word	0x00000070
        /*00cc*/ 	.short	0x0100
        /*00ce*/ 	.byte	0x09
	.zero		1


	//   ....[6]....
        /*00d0*/ 	.word	0x00000390
        /*00d4*/ 	.word	0x000000ff
        /*00d8*/ 	.word	0x00000018
        /*00dc*/ 	.short	0x0100
        /*00de*/ 	.byte	0x09
	.zero		1


	//   ....[7]....
        /*00e0*/ 	.word	0x000003a0
        /*00e4*/ 	.word	0x000000ff
        /*00e8*/ 	.word	0x00000078
        /*00ec*/ 	.short	0x0100
        /*00ee*/ 	.byte	0x09
	.zero		1


	//   ....[8]....
        /*00f0*/ 	.word	0x000003b0
        /*00f4*/ 	.word	0x000000ff
        /*00f8*/ 	.word	0x00000020
        /*00fc*/ 	.short	0x0100
        /*00fe*/ 	.byte	0x09
	.zero		1


	//   ....[9]....
        /*0100*/ 	.word	0x000003c0
        /*0104*/ 	.word	0x000000ff
        /*0108*/ 	.word	0x00000080
        /*010c*/ 	.short	0x0100
        /*010e*/ 	.byte	0x09
	.zero		1


	//   ....[10]....
        /*0110*/ 	.word	0x000003d0
        /*0114*/ 	.word	0x000000ff
        /*0118*/ 	.word	0x00000028
        /*011c*/ 	.short	0x0100
        /*011e*/ 	.byte	0x09
	.zero		1


	//   ....[11]....
        /*0120*/ 	.word	0x000003e0
        /*0124*/ 	.word	0x000000ff
        /*0128*/ 	.word	0x00000088
        /*012c*/ 	.short	0x0100
        /*012e*/ 	.byte	0x09
	.zero		1


	//   ....[12]....
        /*0130*/ 	.word	0x000003f0
        /*0134*/ 	.word	0x000000ff
        /*0138*/ 	.word	0x00000030
        /*013c*/ 	.short	0x0100
        /*013e*/ 	.byte	0x09
	.zero		1


	//   ....[13]....
        /*0140*/ 	.word	0x00000400
        /*0144*/ 	.word	0x000000ff
        /*0148*/ 	.word	0x00000090
        /*014c*/ 	.short	0x0100
        /*014e*/ 	.byte	0x09
	.zero		1


	//   ....[14]....
        /*0150*/ 	.word	0x00000410
        /*0154*/ 	.word	0x000000ff
        /*0158*/ 	.word	0x00000038
        /*015c*/ 	.short	0x0100
        /*015e*/ 	.byte	0x09
	.zero		1


	//   ....[15]....
        /*0160*/ 	.word	0x00000420
        /*0164*/ 	.word	0x000000ff
        /*0168*/ 	.word	0x00000098
        /*016c*/ 	.short	0x0100
        /*016e*/ 	.byte	0x09
	.zero		1


	//   ....[16]....
        /*0170*/ 	.word	0x00000430
        /*0174*/ 	.word	0x000000ff
        /*0178*/ 	.word	0x00000040
        /*017c*/ 	.short	0x0100
        /*017e*/ 	.byte	0x09
	.zero		1


	//   ....[17]....
        /*0180*/ 	.word	0x00000440
        /*0184*/ 	.word	0x000000ff
        /*0188*/ 	.word	0x000000a0
        /*018c*/ 	.short	0x0100
        /*018e*/ 	.byte	0x09
	.zero		1


	//   ....[18]....
        /*0190*/ 	.word	0x00000450
        /*0194*/ 	.word	0x000000ff
        /*0198*/ 	.word	0x00000048
        /*019c*/ 	.short	0x0100
        /*019e*/ 	.byte	0x09
	.zero		1


	//   ....[19]....
        /*01a0*/ 	.word	0x00000460
        /*01a4*/ 	.word	0x000000ff
        /*01a8*/ 	.word	0x000000a8
        /*01ac*/ 	.short	0x0100
        /*01ae*/ 	.byte	0x09
	.zero		1


	//   ....[20]....
        /*01b0*/ 	.word	0x00000470
        /*01b4*/ 	.word	0x000000ff
        /*01b8*/ 	.word	0x00000050
        /*01bc*/ 	.short	0x0100
        /*01be*/ 	.byte	0x09
	.zero		1


	//   ....[21]....
        /*01c0*/ 	.word	0x00000480
        /*01c4*/ 	.word	0x000000ff
        /*01c8*/ 	.word	0x000000b0
        /*01cc*/ 	.short	0x0100
        /*01ce*/ 	.byte	0x09
	.zero		1


	//   ....[22]....
        /*01d0*/ 	.word	0x00000490
        /*01d4*/ 	.word	0x000000ff
        /*01d8*/ 	.word	0x00000058
        /*01dc*/ 	.short	0x0100
        /*01de*/ 	.byte	0x09
	.zero		1


	//   ....[23]....
        /*01e0*/ 	.word	0x000004a0
        /*01e4*/ 	.word	0x000000ff
        /*01e8*/ 	.word	0x000000b8
        /*01ec*/ 	.short	0x0100
        /*01ee*/ 	.byte	0x09
	.zero		1


	//   ....[24]....
        /*01f0*/ 	.word	0x000006a0
        /*01f4*/ 	.word	0x000000ff
        /*01f8*/ 	.word	0x000000d0
        /*01fc*/ 	.short	0x0100
        /*01fe*/ 	.byte	0x06
	.zero		1


	//   ....[25]....
        /*0200*/ 	.word	0x000006d0
        /*0204*/ 	.word	0x000000ff
        /*0208*/ 	.word	0x000000d8
        /*020c*/ 	.short	0x0100
        /*020e*/ 	.byte	0x06
	.zero		1


	//   ....[26]....
        /*0210*/ 	.word	0x000017a0
        /*0214*/ 	.word	0x000000ff
        /*0218*/ 	.word	0x00000000
        /*021c*/ 	.short	0x010a
        /*021e*/ 	.byte	0x07
	.zero		1


	//   ....[27]....
        /*0220*/ 	.word	0x00001800
        /*0224*/ 	.word	0x000000ff
        /*0228*/ 	.word	0x00000000
        /*022c*/ 	.short	0x010a
        /*022e*/ 	.byte	0x07
	.zero		1


	//   ....[28]....
        /*0230*/ 	.word	0x000024c0
        /*0234*/ 	.word	0x000000ff
        /*0238*/ 	.word	0x00000000
        /*023c*/ 	.short	0x010a
        /*023e*/ 	.byte	0x10
	.zero		1


	//   ....[29]....
        /*0240*/ 	.word	0x00002500
        /*0244*/ 	.word	0x000000ff
        /*0248*/ 	.word	0x00000000
        /*024c*/ 	.short	0x010a
        /*024e*/ 	.byte	0x10
	.zero		1


	//   ....[30]....
        /*0250*/ 	.word	0x00002e90
        /*0254*/ 	.word	0x000000ff
        /*0258*/ 	.word	0x00000000
        /*025c*/ 	.short	0x0101
        /*025e*/ 	.byte	0x08
	.zero		1


	//   ....[31]....
        /*0260*/ 	.word	0x00003600
        /*0264*/ 	.word	0x000000ff
        /*0268*/ 	.word	0x00000000
        /*026c*/ 	.short	0x0101
        /*026e*/ 	.byte	0x08
	.zero		1


	//   ....[32]....
        /*0270*/ 	.word	0x0000a580
        /*0274*/ 	.word	0x0000000f
        /*0278*/ 	.word	0x00000060
        /*027c*/ 	.short	0x010a
        /*027e*/ 	.byte	0x3f
	.zero		1


	//   ....[33]....
        /*0280*/ 	.word	0x0000a910
        /*0284*/ 	.word	0x00000006
        /*0288*/ 	.word	0x000000d8
        /*028c*/ 	.short	0x0101
        /*028e*/ 	.byte	0x3f
	.zero		1


	//   ....[34]....
        /*0290*/ 	.word	0x0000b050
        /*0294*/ 	.word	0x00000005
        /*0298*/ 	.word	0x00000000
        /*029c*/ 	.short	0x010a
        /*029e*/ 	.byte	0x3f
	.zero		1


	//   ....[35]....
        /*02a0*/ 	.word	0x0000b0d0
        /*02a4*/ 	.word	0x00000007
        /*02a8*/ 	.word	0x00000000
        /*02ac*/ 	.short	0x010a
        /*02ae*/ 	.byte	0x3f
	.zero		1


	//   ....[36]....
        /*02b0*/ 	.word	0x0000b160
        /*02b4*/ 	.word	0x00000006
        /*02b8*/ 	.word	0x00000000
        /*02bc*/ 	.short	0x010a
        /*02be*/ 	.byte	0x3f
	.zero		1


	//   ....[37]....
        /*02c0*/ 	.word	0x0000b1f0
        /*02c4*/ 	.word	0x00000009
        /*02c8*/ 	.word	0x00000000
        /*02cc*/ 	.short	0x010a
        /*02ce*/ 	.byte	0x3f
	.zero		1


	//   ....[38]....
        /*02d0*/ 	.word	0x0000b280
        /*02d4*/ 	.word	0x00000006
        /*02d8*/ 	.word	0x00000000
        /*02dc*/ 	.short	0x010a
        /*02de*/ 	.byte	0x3f
	.zero		1


	//   ....[39]....
        /*02e0*/ 	.word	0x0000b310
        /*02e4*/ 	.word	0x00000009
        /*02e8*/ 	.word	0x00000000
        /*02ec*/ 	.short	0x010a
        /*02ee*/ 	.byte	0x3f
	.zero		1


	//   ....[40]....
        /*02f0*/ 	.word	0x0000b3a0
        /*02f4*/ 	.word	0x00000006
        /*02f8*/ 	.word	0x00000000
        /*02fc*/ 	.short	0x010a
        /*02fe*/ 	.byte	0x3f
	.zero		1


	//   ....[41]....
        /*0300*/ 	.word	0x0000b430
        /*0304*/ 	.word	0x00000009
        /*0308*/ 	.word	0x00000000
        /*030c*/ 	.short	0x010a
        /*030e*/ 	.byte	0x3f
	.zero		1


	//   ....[42]....
        /*0310*/ 	.word	0x0000b4c0
        /*0314*/ 	.word	0x00000006
        /*0318*/ 	.word	0x00000000
        /*031c*/ 	.short	0x010a
        /*031e*/ 	.byte	0x3f
	.zero		1


	//   ....[43]....
        /*0320*/ 	.word	0x0000b550
        /*0324*/ 	.word	0x00000009
        /*0328*/ 	.word	0x00000000
        /*032c*/ 	.short	0x010a
        /*032e*/ 	.byte	0x3f
	.zero		1


	//   ....[44]....
        /*0330*/ 	.word	0x0000b5e0
        /*0334*/ 	.word	0x00000006
        /*0338*/ 	.word	0x00000000
        /*033c*/ 	.short	0x010a
        /*033e*/ 	.byte	0x3f
	.zero		1


	//   ....[45]....
        /*0340*/ 	.word	0x0000b670
        /*0344*/ 	.word	0x00000003
        /*0348*/ 	.word	0x00000000
        /*034c*/ 	.short	0x010a
        /*034e*/ 	.byte	0x3f
	.zero		1


	//   ....[46]....
        /*0350*/ 	.word	0x0000b6e0
        /*0354*/ 	.word	0x00000007
        /*0358*/ 	.word	0x00000000
        /*035c*/ 	.short	0x010a
        /*035e*/ 	.byte	0x3f
	.zero		1


	//   ....[47]....
        /*0360*/ 	.word	0x0000b740
        /*0364*/ 	.word	0x000000a8
        /*0368*/ 	.word	0x00000000
        /*036c*/ 	.short	0x010a
        /*036e*/ 	.byte	0x3f
	.zero		1


	//   ....[48]....
        /*0370*/ 	.word	0x0000b810
        /*0374*/ 	.word	0x0000000f
        /*0378*/ 	.word	0x00000060
        /*037c*/ 	.short	0x010a
        /*037e*/ 	.byte	0x3f
	.zero		1


	//   ....[49]....
        /*0380*/ 	.word	0x0000b8f0
        /*0384*/ 	.word	0x00000005
        /*0388*/ 	.word	0x00000000
        /*038c*/ 	.short	0x010a
        /*038e*/ 	.byte	0x3f
	.zero		1


	//   ....[50]....
        /*0390*/ 	.word	0x0000b940
        /*0394*/ 	.word	0x00000007
        /*0398*/ 	.word	0x00000000
        /*039c*/ 	.short	0x010a
        /*039e*/ 	.byte	0x3f
	.zero		1


	//   ....[51]....
        /*03a0*/ 	.word	0x0000b990
        /*03a4*/ 	.word	0x00000006
        /*03a8*/ 	.word	0x00000000
        /*03ac*/ 	.short	0x010a
        /*03ae*/ 	.byte	0x3f
	.zero		1


	//   ....[52]....
        /*03b0*/ 	.word	0x0000b9e0
        /*03b4*/ 	.word	0x00000009
        /*03b8*/ 	.word	0x00000000
        /*03bc*/ 	.short	0x010a
        /*03be*/ 	.byte	0x3f
	.zero		1


	//   ....[53]....
        /*03c0*/ 	.word	0x0000ba30
        /*03c4*/ 	.word	0x00000006
        /*03c8*/ 	.word	0x00000000
        /*03cc*/ 	.short	0x010a
        /*03ce*/ 	.byte	0x3f
	.zero		1


	//   ....[54]....
        /*03d0*/ 	.word	0x0000ba80
        /*03d4*/ 	.word	0x00000009
        /*03d8*/ 	.word	0x00000000
        /*03dc*/ 	.short	0x010a
        /*03de*/ 	.byte	0x3f
	.zero		1


	//   ....[55]....
        /*03e0*/ 	.word	0x0000bad0
        /*03e4*/ 	.word	0x00000006
        /*03e8*/ 	.word	0x00000000
        /*03ec*/ 	.short	0x010a
        /*03ee*/ 	.byte	0x3f
	.zero		1


	//   ....[56]....
        /*03f0*/ 	.word	0x0000bb20
        /*03f4*/ 	.word	0x00000009
        /*03f8*/ 	.word	0x00000000
        /*03fc*/ 	.short	0x010a
        /*03fe*/ 	.byte	0x3f
	.zero		1


	//   ....[57]....
        /*0400*/ 	.word	0x0000bb70
        /*0404*/ 	.word	0x00000006
        /*0408*/ 	.word	0x00000000
        /*040c*/ 	.short	0x010a
        /*040e*/ 	.byte	0x3f
	.zero		1


	//   ....[58]....
        /*0410*/ 	.word	0x0000bbc0
        /*0414*/ 	.word	0x00000009
        /*0418*/ 	.word	0x00000000
        /*041c*/ 	.short	0x010a
        /*041e*/ 	.byte	0x3f
	.zero		1


	//   ....[59]....
        /*0420*/ 	.word	0x0000bc10
        /*0424*/ 	.word	0x00000006
        /*0428*/ 	.word	0x00000000
        /*042c*/ 	.short	0x010a
        /*042e*/ 	.byte	0x3f
	.zero		1


	//----- nvinfo : EIATTR_NUM_MBARRIERS
	.align		4
.L_28:
        /*0430*/ 	.byte	0x03, 0x38
        /*0432*/ 	.short	0x001a


	//----- nvinfo : EIATTR_EXIT_INSTR_OFFSETS
	.align		4
        /*0434*/ 	.byte	0x04, 0x1c
        /*0436*/ 	.short	(.L_30 - .L_29)


	//   ....[0]....
.L_29:
        /*0438*/ 	.word	0x00000730


	//   ....[1]....
        /*043c*/ 	.word	0x00001040


	//   ....[2]....
        /*0440*/ 	.word	0x00009bf0


	//   ....[3]....
        /*0444*/ 	.word	0x0000a220


	//   ....[4]....
        /*0448*/ 	.word	0x0000b6c0


	//----- nvinfo : EIATTR_MAX_THREADS
	.align		4
.L_30:
        /*044c*/ 	.byte	0x04, 0x05
        /*044e*/ 	.short	(.L_32 - .L_31)
.L_31:
        /*0450*/ 	.word	0x00000180
        /*0454*/ 	.word	0x00000001
        /*0458*/ 	.word	0x00000001


	//----- nvinfo : EIATTR_CRS_STACK_SIZE
	.align		4
.L_32:
        /*045c*/ 	.byte	0x04, 0x1e
        /*045e*/ 	.short	(.L_34 - .L_33)
.L_33:
        /*0460*/ 	.word	0x00000000


	//----- nvinfo : EIATTR_CBANK_PARAM_SIZE
	.align		4
.L_34:
        /*0464*/ 	.byte	0x03, 0x19
        /*0466*/ 	.short	0x0470


	//----- nvinfo : EIATTR_PARAM_CBANK
	.align		4
        /*0468*/ 	.byte	0x04, 0x0a
        /*046a*/ 	.short	(.L_36 - .L_35)
	.align		4
.L_35:
        /*046c*/ 	.word	index@(.nv.constant0._ZN7cutlass13device_kernelINS_4gemm6kernel13GemmUniversalIN4cute5tupleIJiiiiEEENS1_10collective13CollectiveMmaINS1_37MainloopSm90TmaGmmaWarpSpecializedFP8ILi12ENS5_IJNS4_1CILi1EEESB_SB_EEENS1_35KernelTmaWarpSpecializedCooperativeEEENS5_IJNSA_ILi128EEENSA_ILi160EEENSA_ILi64EEEEEENS_12float_e4m3_tENS5_IJlSB_lEEESJ_SK_NS4_8TiledMMAINS4_8MMA_AtomIJNS4_4SM904GMMA30MMA_64x32x32_F32E4M3E4M3_SS_TNILNSO_7ScaleInE1ELSQ_1EEEEEENS4_6LayoutINS5_IJNSA_ILi2EEESB_SB_EEENS5_IJSB_NSA_ILi0EEESW_EEEEENS5_IJNS4_10UnderscoreESZ_SZ_EEEEENS4_13SM90_TMA_LOADENS4_14ComposedLayoutINS4_7SwizzleILi2ELi4ELi3EEENS4_18smem_ptr_flag_bitsILi8EEENST_INS5_IJNSA_ILi8EEESH_EEENS5_IJSH_SB_EEEEEEEvNS4_8identityES12_S1C_vS1D_EENS_8epilogue10collective6detail29Sm90TmaWarpSpecializedAdapterINS1G_15DefaultEpilogueISJ_SK_SK_NS1F_6thread17LinearCombinationISJ_Li1EffLNS1K_9ScaleType4KindE0ELNS_15FloatRoundStyleE2ESJ_EENS1_15EpilogueDefaultEEEEEvvEEEEvNT_6ParamsE)
        /*0470*/ 	.short	0x0210
        /*0472*/ 	.short	0x0470


	//----- nvinfo : EIATTR_SW_WAR
	.align		4
.L_36:
        /*0474*/ 	.byte	0x04, 0x36
        /*0476*/ 	.short	(.L_38 - .L_37)
.L_37:
        /*0478*/ 	.word	0x00000008
.L_38:


//--------------------- .nv.callgraph             --------------------------
	.section	.nv.callgraph,"",@"SHT_CUDA_CALLGRAPH"
	.align	4
	.sectionentsize	8
	.align		4
        /*0000*/ 	.word	0x00000000
	.align		4
        /*0004*/ 	.word	0xffffffff
	.align		4
        /*0008*/ 	.word	0x00000000
	.align		4
        /*000c*/ 	.word	0xfffffffe
	.align		4
        /*0010*/ 	.word	0x00000000
	.align		4
        /*0014*/ 	.word	0xfffffffd
	.align		4
        /*0018*/ 	.word	0x00000000
	.align		4
        /*001c*/ 	.word	0xfffffffc


//--------------------- .nv.constant4             --------------------------
	.section	.nv.constant4,"a",@progbits
	.align	8
	.align		8
.nv.constant4:
        /*0000*/ 	.dword	_ZN39_INTERNAL_f0b8f7ad_4_k_cu_0d1f4175_76464cuda3std3__45__cpo5beginE
	.align		8
        /*0008*/ 	.dword	_ZN39_INTERNAL_f0b8f7ad_4_k_cu_0d1f4175_76464cuda3std3__45__cpo3endE
	.align		8
        /*0010*/ 	.dword	_ZN39_INTERNAL_f0b8f7ad_4_k_cu_0d1f4175_76464cuda3std3__45__cpo6cbeginE
	.align		8
        /*0018*/ 	.dword	_ZN39_INTERNAL_f0b8f7ad_4_k_cu_0d1f4175_76464cuda3std3__45__cpo4cendE
	.align		8
        /*0020*/ 	.dword	_ZN39_INTERNAL_f0b8f7ad_4_k_cu_0d1f4175_76464cuda3std3__441_GLOBAL__N__f0b8f7ad_4_k_cu_0d1f4175_76466ignoreE
	.align		8
        /*0028*/ 	.dword	_ZN39_INTERNAL_f0b8f7ad_4_k_cu_0d1f4175_76464cuda3std3__419piecewise_constructE
	.align		8
        /*0030*/ 	.dword	_ZN39_INTERNAL_f0b8f7ad_4_k_cu_0d1f4175_76464cuda3std3__48in_placeE
	.align		8
        /*0038*/ 	.dword	_ZN39_INTERNAL_f0b8f7ad_4_k_cu_0d1f4175_76464cuda3std6ranges3__45__cpo4swapE
	.align		8
        /*0040*/ 	.dword	_ZN39_INTERNAL_f0b8f7ad_4_k_cu_0d1f4175_76464cuda3std6ranges3__45__cpo9iter_moveE
	.align		8
        /*0048*/ 	.dword	_ZN39_INTERNAL_f0b8f7ad_4_k_cu_0d1f4175_76464cute7productE
	.align		8
        /*0050*/ 	.dword	_ZN39_INTERNAL_f0b8f7ad_4_k_cu_0d1f4175_76464cute1_E


//--------------------- .text._ZN7cutlass13device_kernelINS_4gemm6kernel13GemmUniversalIN4cute5tupleIJiiiiEEENS1_10collective13CollectiveMmaINS1_37MainloopSm90TmaGmmaWarpSpecializedFP8ILi12ENS5_IJNS4_1CILi1EEESB_SB_EEENS1_35KernelTmaWarpSpecializedCooperativeEEENS5_IJNSA_ILi128EEENSA_ILi160EEENSA_ILi64EEEEEENS_12float_e4m3_tENS5_IJlSB_lEEESJ_SK_NS4_8TiledMMAINS4_8MMA_AtomIJNS4_4SM904GMMA30MMA_64x32x32_F32E4M3E4M3_SS_TNILNSO_7ScaleInE1ELSQ_1EEEEEENS4_6LayoutINS5_IJNSA_ILi2EEESB_SB_EEENS5_IJSB_NSA_ILi0EEESW_EEEEENS5_IJNS4_10UnderscoreESZ_SZ_EEEEENS4_13SM90_TMA_LOADENS4_14ComposedLayoutINS4_7SwizzleILi2ELi4ELi3EEENS4_18smem_ptr_flag_bitsILi8EEENST_INS5_IJNSA_ILi8EEESH_EEENS5_IJSH_SB_EEEEEEEvNS4_8identityES12_S1C_vS1D_EENS_8epilogue10collective6detail29Sm90TmaWarpSpecializedAdapterINS1G_15DefaultEpilogueISJ_SK_SK_NS1F_6thread17LinearCombinationISJ_Li1EffLNS1K_9ScaleType4KindE0ELNS_15FloatRoundStyleE2ESJ_EENS1_15EpilogueDefaultEEEEEvvEEEEvNT_6ParamsE --------------------------
	.section	.text._ZN7cutlass13device_kernelINS_4gemm6kernel13GemmUniversalIN4cute5tupleIJiiiiEEENS1_10collective13CollectiveMmaINS1_37MainloopSm90TmaGmmaWarpSpecializedFP8ILi12ENS5_IJNS4_1CILi1EEESB_SB_EEENS1_35KernelTmaWarpSpecializedCooperativeEEENS5_IJNSA_ILi128EEENSA_ILi160EEENSA_ILi64EEEEEENS_12float_e4m3_tENS5_IJlSB_lEEESJ_SK_NS4_8TiledMMAINS4_8MMA_AtomIJNS4_4SM904GMMA30MMA_64x32x32_F32E4M3E4M3_SS_TNILNSO_7ScaleInE1ELSQ_1EEEEEENS4_6LayoutINS5_IJNSA_ILi2EEESB_SB_EEENS5_IJSB_NSA_ILi0EEESW_EEEEENS5_IJNS4_10UnderscoreESZ_SZ_EEEEENS4_13SM90_TMA_LOADENS4_14ComposedLayoutINS4_7SwizzleILi2ELi4ELi3EEENS4_18smem_ptr_flag_bitsILi8EEENST_INS5_IJNSA_ILi8EEESH_EEENS5_IJSH_SB_EEEEEEEvNS4_8identityES12_S1C_vS1D_EENS_8epilogue10collective6detail29Sm90TmaWarpSpecializedAdapterINS1G_15DefaultEpilogueISJ_SK_SK_NS1F_6thread17LinearCombinationISJ_Li1EffLNS1K_9ScaleType4KindE0ELNS_15FloatRoundStyleE2ESJ_EENS1_15EpilogueDefaultEEEEEvvEEEEvNT_6ParamsE,"ax",@progbits
	.align	128
.text._ZN7cutlass13device_kernelINS_4gemm6kernel13GemmUniversalIN4cute5tupleIJiiiiEEENS1_10collective13CollectiveMmaINS1_37MainloopSm90TmaGmmaWarpSpecializedFP8ILi12ENS5_IJNS4_1CILi1EEESB_SB_EEENS1_35KernelTmaWarpSpecializedCooperativeEEENS5_IJNSA_ILi128EEENSA_ILi160EEENSA_ILi64EEEEEENS_12float_e4m3_tENS5_IJlSB_lEEESJ_SK_NS4_8TiledMMAINS4_8MMA_AtomIJNS4_4SM904GMMA30MMA_64x32x32_F32E4M3E4M3_SS_TNILNSO_7ScaleInE1ELSQ_1EEEEEENS4_6LayoutINS5_IJNSA_ILi2EEESB_SB_EEENS5_IJSB_NSA_ILi0EEESW_EEEEENS5_IJNS4_10UnderscoreESZ_SZ_EEEEENS4_13SM90_TMA_LOADENS4_14ComposedLayoutINS4_7SwizzleILi2ELi4ELi3EEENS4_18smem_ptr_flag_bitsILi8EEENST_INS5_IJNSA_ILi8EEESH_EEENS5_IJSH_SB_EEEEEEEvNS4_8identityES12_S1C_vS1D_EENS_8epilogue10collective6detail29Sm90TmaWarpSpecializedAdapterINS1G_15DefaultEpilogueISJ_SK_SK_NS1F_6thread17LinearCombinationISJ_Li1EffLNS1K_9ScaleType4KindE0ELNS_15FloatRoundStyleE2ESJ_EENS1_15EpilogueDefaultEEEEEvvEEEEvNT_6ParamsE:
        .type           _ZN7cutlass13device_kernelINS_4gemm6kernel13GemmUniversalIN4cute5tupleIJiiiiEEENS1_10collective13CollectiveMmaINS1_37MainloopSm90TmaGmmaWarpSpecializedFP8ILi12ENS5_IJNS4_1CILi1EEESB_SB_EEENS1_35KernelTmaWarpSpecializedCooperativeEEENS5_IJNSA_ILi128EEENSA_ILi160EEENSA_ILi64EEEEEENS_12float_e4m3_tENS5_IJlSB_lEEESJ_SK_NS4_8TiledMMAINS4_8MMA_AtomIJNS4_4SM904GMMA30MMA_64x32x32_F32E4M3E4M3_SS_TNILNSO_7ScaleInE1ELSQ_1EEEEEENS4_6LayoutINS5_IJNSA_ILi2EEESB_SB_EEENS5_IJSB_NSA_ILi0EEESW_EEEEENS5_IJNS4_10UnderscoreESZ_SZ_EEEEENS4_13SM90_TMA_LOADENS4_14ComposedLayoutINS4_7SwizzleILi2ELi4ELi3EEENS4_18smem_ptr_flag_bitsILi8EEENST_INS5_IJNSA_ILi8EEESH_EEENS5_IJSH_SB_EEEEEEEvNS4_8identityES12_S1C_vS1D_EENS_8epilogue10collective6detail29Sm90TmaWarpSpecializedAdapterINS1G_15DefaultEpilogueISJ_SK_SK_NS1F_6thread17LinearCombinationISJ_Li1EffLNS1K_9ScaleType4KindE0ELNS_15FloatRoundStyleE2ESJ_EENS1_15EpilogueDefaultEEEEEvvEEEEvNT_6ParamsE,@function
        .size           _ZN7cutlass13device_kernelINS_4gemm6kernel13GemmUniversalIN4cute5tupleIJiiiiEEENS1_10collective13CollectiveMmaINS1_37MainloopSm90TmaGmmaWarpSpecializedFP8ILi12ENS5_IJNS4_1CILi1EEESB_SB_EEENS1_35KernelTmaWarpSpecializedCooperativeEEENS5_IJNSA_ILi128EEENSA_ILi160EEENSA_ILi64EEEEEENS_12float_e4m3_tENS5_IJlSB_lEEESJ_SK_NS4_8TiledMMAINS4_8MMA_AtomIJNS4_4SM904GMMA30MMA_64x32x32_F32E4M3E4M3_SS_TNILNSO_7ScaleInE1ELSQ_1EEEEEENS4_6LayoutINS5_IJNSA_ILi2EEESB_SB_EEENS5_IJSB_NSA_ILi0EEESW_EEEEENS5_IJNS4_10UnderscoreESZ_SZ_EEEEENS4_13SM90_TMA_LOADENS4_14ComposedLayoutINS4_7SwizzleILi2ELi4ELi3EEENS4_18smem_ptr_flag_bitsILi8EEENST_INS5_IJNSA_ILi8EEESH_EEENS5_IJSH_SB_EEEEEEEvNS4_8identityES12_S1C_vS1D_EENS_8epilogue10collective6detail29Sm90TmaWarpSpecializedAdapterINS1G_15DefaultEpilogueISJ_SK_SK_NS1F_6thread17LinearCombinationISJ_Li1EffLNS1K_9ScaleType4KindE0ELNS_15FloatRoundStyleE2ESJ_EENS1_15EpilogueDefaultEEEEEvvEEEEvNT_6ParamsE,(.L_x_250 - _ZN7cutlass13device_kernelINS_4gemm6kernel13GemmUniversalIN4cute5tupleIJiiiiEEENS1_10collective13CollectiveMmaINS1_37MainloopSm90TmaGmmaWarpSpecializedFP8ILi12ENS5_IJNS4_1CILi1EEESB_SB_EEENS1_35KernelTmaWarpSpecializedCooperativeEEENS5_IJNSA_ILi128EEENSA_ILi160EEENSA_ILi64EEEEEENS_12float_e4m3_tENS5_IJlSB_lEEESJ_SK_NS4_8TiledMMAINS4_8MMA_AtomIJNS4_4SM904GMMA30MMA_64x32x32_F32E4M3E4M3_SS_TNILNSO_7ScaleInE1ELSQ_1EEEEEENS4_6LayoutINS5_IJNSA_ILi2EEESB_SB_EEENS5_IJSB_NSA_ILi0EEESW_EEEEENS5_IJNS4_10UnderscoreESZ_SZ_EEEEENS4_13SM90_TMA_LOADENS4_14ComposedLayoutINS4_7SwizzleILi2ELi4ELi3EEENS4_18smem_ptr_flag_bitsILi8EEENST_INS5_IJNSA_ILi8EEESH_EEENS5_IJSH_SB_EEEEEEEvNS4_8identityES12_S1C_vS1D_EENS_8epilogue10collective6detail29Sm90TmaWarpSpecializedAdapterINS1G_15DefaultEpilogueISJ_SK_SK_NS1F_6thread17LinearCombinationISJ_Li1EffLNS1K_9ScaleType4KindE0ELNS_15FloatRoundStyleE2ESJ_EENS1_15EpilogueDefaultEEEEEvvEEEEvNT_6ParamsE)
        .other          _ZN7cutlass13device_kernelINS_4gemm6kernel13GemmUniversalIN4cute5tupleIJiiiiEEENS1_10collective13CollectiveMmaINS1_37MainloopSm90TmaGmmaWarpSpecializedFP8ILi12ENS5_IJNS4_1CILi1EEESB_SB_EEENS1_35KernelTmaWarpSpecializedCooperativeEEENS5_IJNSA_ILi128EEENSA_ILi160EEENSA_ILi64EEEEEENS_12float_e4m3_tENS5_IJlSB_lEEESJ_SK_NS4_8TiledMMAINS4_8MMA_AtomIJNS4_4SM904GMMA30MMA_64x32x32_F32E4M3E4M3_SS_TNILNSO_7ScaleInE1ELSQ_1EEEEEENS4_6LayoutINS5_IJNSA_ILi2EEESB_SB_EEENS5_IJSB_NSA_ILi0EEESW_EEEEENS5_IJNS4_10UnderscoreESZ_SZ_EEEEENS4_13SM90_TMA_LOADENS4_14ComposedLayoutINS4_7SwizzleILi2ELi4ELi3EEENS4_18smem_ptr_flag_bitsILi8EEENST_INS5_IJNSA_ILi8EEESH_EEENS5_IJSH_SB_EEEEEEEvNS4_8identityES12_S1C_vS1D_EENS_8epilogue10collective6detail29Sm90TmaWarpSpecializedAdapterINS1G_15DefaultEpilogueISJ_SK_SK_NS1F_6thread17LinearCombinationISJ_Li1EffLNS1K_9ScaleType4KindE0ELNS_15FloatRoundStyleE2ESJ_EENS1_15EpilogueDefaultEEEEEvvEEEEvNT_6ParamsE,@"STO_CUDA_ENTRY STV_DEFAULT"
_ZN7cutlass13device_kernelINS_4gemm6kernel13GemmUniversalIN4cute5tupleIJiiiiEEENS1_10collective13CollectiveMmaINS1_37MainloopSm90TmaGmmaWarpSpecializedFP8ILi12ENS5_IJNS4_1CILi1EEESB_SB_EEENS1_35KernelTmaWarpSpecializedCooperativeEEENS5_IJNSA_ILi128EEENSA_ILi160EEENSA_ILi64EEEEEENS_12float_e4m3_tENS5_IJlSB_lEEESJ_SK_NS4_8TiledMMAINS4_8MMA_AtomIJNS4_4SM904GMMA30MMA_64x32x32_F32E4M3E4M3_SS_TNILNSO_7ScaleInE1ELSQ_1EEEEEENS4_6LayoutINS5_IJNSA_ILi2EEESB_SB_EEENS5_IJSB_NSA_ILi0EEESW_EEEEENS5_IJNS4_10UnderscoreESZ_SZ_EEEEENS4_13SM90_TMA_LOADENS4_14ComposedLayoutINS4_7SwizzleILi2ELi4ELi3EEENS4_18smem_ptr_flag_bitsILi8EEENST_INS5_IJNSA_ILi8EEESH_EEENS5_IJSH_SB_EEEEEEEvNS4_8identityES12_S1C_vS1D_EENS_8epilogue10collective6detail29Sm90TmaWarpSpecializedAdapterINS1G_15DefaultEpilogueISJ_SK_SK_NS1F_6thread17LinearCombinationISJ_Li1EffLNS1K_9ScaleType4KindE0ELNS_15FloatRoundStyleE2ESJ_EENS1_15EpilogueDefaultEEEEEvvEEEEvNT_6ParamsE:
[----:B------:R-:W-:Y:S01]  /*0000*/  LDC R1, c[0x0][0x28] ;  /* 0x00000a00ff017b82 */ /* 0x000fe20000000800 */
[----:B------:R-:W0:Y:S01]  /*0010*/  S2R R0, SR_TID.X ;  /* 0x0000000000007919 */ /* 0x000e220000002100 */
[----:B------:R-:W-:Y:S01]  /*0020*/  ELECT P0, URZ, PT ;  /* 0x00000000003f782f */ /* 0x000fe20003800000 */
[----:B------:R-:W-:Y:S01]  /*0030*/  BSSY B0, `(.L_x_0) ;  /* 0x0000015000007945 */ /* 0x000fe20003800000 */
[--C-:B0-----:R-:W-:Y:S02]  /*0040*/  SHF.R.U32.HI R2, RZ, 0x5, R0.reuse ;  /* 0x00000005ff027819 */ /* 0x101fe40000011600 */
[----:B------:R-:W-:-:S03]  /*0050*/  SHF.R.U32.HI R3, RZ, 0x7, R0 ;  /* 0x00000007ff037819 */ /* 0x000fc60000011600 */
[----:B------:R-:W0:Y:S04]  /*0060*/  SHFL.IDX PT, R4, R2, RZ, 0x1f ;  /* 0x00001fff02047589 */ /* 0x000e2800000e0000 */
[----:B------:R-:W1:Y:S01]  /*0070*/  SHFL.IDX PT, R3, R3, RZ, 0x1f ;  /* 0x00001fff03037589 */ /* 0x000e6200000e0000 */
[----:B0-----:R-:W-:Y:S02]  /*0080*/  R2UR UR4, R4 ;  /* 0x00000000040472ca */ /* 0x001fe400000e0000 */
[----:B-1----:R-:W-:-:S11]  /*0090*/  R2UR UR6, R3 ;  /* 0x00000000030672ca */ /* 0x002fd600000e0000 */
[----:B------:R-:W-:Y:S02]  /*00a0*/  USHF.R.S32.HI UR5, URZ, 0x1f, UR4 ;  /* 0x0000001f3f057899 */ /* 0x000fe40008011404 */
[----:B------:R-:W-:Y:S02]  /*00b0*/  ISETP.NE.OR P0, PT, RZ, UR4, !P0 ;  /* 0x00000004ff007c0c */ /* 0x000fe4000c705670 */
[----:B------:R-:W-:-:S04]  /*00c0*/  ULEA.HI UR5, UR5, UR4, URZ, 0x2 ;  /* 0x0000000405057291 */ /* 0x000fc8000f8f103f */
[----:B------:R-:W-:-:S04]  /*00d0*/  ULOP3.LUT UR5, UR5, 0xfffffffc, URZ, 0xc0, !UPT ;  /* 0xfffffffc05057892 */ /* 0x000fc8000f8ec03f */
[----:B------:R-:W-:-:S03]  /*00e0*/  UIADD3 UR8, UR4, -UR5, URZ ;  /* 0x8000000504087290 */ /* 0x000fc6000fffe03f */
[----:B------:R-:W-:Y:S09]  /*00f0*/  @P0 BRA `(.L_x_1) ;  /* 0x0000000000200947 */ /* 0x000ff20003800000 */
[----:B------:R-:W-:Y:S02]  /*0100*/  ULDC.64 UR4, c[0x0][0x198] ;  /* 0x0000660000047ab9 */ /* 0x000fe40000000a00 */
[----:B------:R-:W-:Y:S02]  /*0110*/  UIADD3 UR10, UP0, UR4, 0xf0, URZ ;  /* 0x000000f0040a7890 */ /* 0x000fe4000ff1e03f */
[----:B------:R-:W-:Y:S02]  /*0120*/  UIADD3 UR4, UP1, UR4, 0x1f0, URZ ;  /* 0x000001f004047890 */ /* 0x000fe4000ff3e03f */
[----:B------:R-:W-:Y:S02]  /*0130*/  UIADD3.X UR11, URZ, UR5, URZ, UP0, !UPT ;  /* 0x000000053f0b7290 */ /* 0x000fe400087fe43f */
[----:B------:R-:W-:-:S07]  /*0140*/  UIADD3.X UR5, URZ, UR5, URZ, UP1, !UPT ;  /* 0x000000053f057290 */ /* 0x000fce0008ffe43f */
[----:B------:R0:W-:Y:S02]  /*0150*/  UTMACCTL.PF [UR10] ;  /* 0x000000000a0079b9 */ /* 0x0001e40008040000 */
[----:B------:R0:W-:Y:S02]  /*0160*/  UTMACCTL.PF [UR4] ;  /* 0x00000000040079b9 */ /* 0x0001e40008040000 */
[----:B0-----:R-:W-:Y:S01]  /*0170*/  NOP ;  /* 0x0000000000007918 */ /* 0x001fe20000000000 */
.L_x_1:
[----:B------:R-:W-:Y:S05]  /*0180*/  BSYNC B0 ;  /* 0x0000000000007941 */ /* 0x000fea0003800000 */
.L_x_0:
[----:B------:R-:W0:Y:S01]  /*0190*/  SHFL.IDX PT, R3, R2, RZ, 0x1f ;  /* 0x00001fff02037589 */ /* 0x000e2200000e0000 */
[----:B------:R-:W-:Y:S01]  /*01a0*/  UISETP.NE.AND UP0, UPT, UR8, 0x3, UPT ;  /* 0x000000030800788c */ /* 0x000fe2000bf05270 */
[----:B------:R-:W-:Y:S01]  /*01b0*/  ISETP.NE.AND P1, PT, RZ, UR6, PT ;  /* 0x00000006ff007c0c */ /* 0x000fe2000bf25270 */
[----:B------:R-:W-:Y:S02]  /*01c0*/  UIADD3 UR10, UR6, -0x1, URZ ;  /* 0xffffffff060a7890 */ /* 0x000fe4000fffe03f */
[----:B------:R-:W-:Y:S02]  /*01d0*/  UISETP.EQ.OR UP0, UPT, UR8, URZ, !UP0 ;  /* 0x0000003f0800728c */ /* 0x000fe4000c702670 */
[----:B------:R-:W-:Y:S02]  /*01e0*/  UISETP.GE.U32.AND UP1, UPT, UR10, 0x2, UPT ;  /* 0x000000020a00788c */ /* 0x000fe4000bf26070 */
[----:B------:R-:W-:-:S04]  /*01f0*/  UISETP.EQ.AND UP0, UPT, UR6, URZ, UP0 ;  /* 0x0000003f0600728c */ /* 0x000fc80008702270 */
[----:B------:R-:W-:-:S04]  /*0200*/  USEL UR13, URZ, 0x1, !UP0 ;  /* 0x000000013f0d7887 */ /* 0x000fc8000c000000 */
[----:B------:R-:W-:Y:S01]  /*0210*/  USEL UR13, UR13, 0x2, UP1 ;  /* 0x000000020d0d7887 */ /* 0x000fe20008800000 */
[----:B0-----:R-:W-:-:S13]  /*0220*/  ISETP.NE.AND P0, PT, R3, RZ, PT ;  /* 0x000000ff0300720c */ /* 0x001fda0003f05270 */
[----:B------:R-:W-:Y:S05]  /*0230*/  @P0 BRA `(.L_x_2) ;  /* 0x0000000000a40947 */ /* 0x000fea0003800000 */
[----:B------:R-:W-:Y:S01]  /*0240*/  ELECT P0, URZ, PT ;  /* 0x00000000003f782f */ /* 0x000fe20003800000 */
[----:B------:R-:W-:-:S12]  /*0250*/  BSSY B0, `(.L_x_2) ;  /* 0x0000027000007945 */ /* 0x000fd80003800000 */
[----:B------:R-:W-:Y:S05]  /*0260*/  @!P0 BRA `(.L_x_3) ;  /* 0x0000000000948947 */ /* 0x000fea0003800000 */
[----:B------:R-:W0:Y:S01]  /*0270*/  S2UR UR9, SR_CgaCtaId ;  /* 0x00000000000979c3 */ /* 0x000e220000008800 */
[----:B------:R-:W-:Y:S01]  /*0280*/  UMOV UR4, 0x400 ;  /* 0x0000040000047882 */ /* 0x000fe20000000000 */
[----:B------:R-:W-:Y:S01]  /*0290*/  UMOV UR5, 0x1 ;  /* 0x0000000100057882 */ /* 0x000fe20000000000 */
[----:B------:R-:W-:Y:S02]  /*02a0*/  UMOV UR6, 0x100 ;  /* 0x0000010000067882 */ /* 0x000fe40000000000 */
[----:B------:R-:W-:-:S04]  /*02b0*/  UIADD3 UR6, -UR6, 0x100000, URZ ;  /* 0x0010000006067890 */ /* 0x000fc8000fffe13f */
[----:B------:R-:W-:Y:S02]  /*02c0*/  USHF.L.U32 UR7, UR6, 0xb, URZ ;  /* 0x0000000b06077899 */ /* 0x000fe4000800063f */
[----:B------:R-:W-:Y:S02]  /*02d0*/  USHF.L.U32 UR6, UR6, 0x1, URZ ;  /* 0x0000000106067899 */ /* 0x000fe4000800063f */
[----:B0-----:R-:W-:Y:S02]  /*02e0*/  ULEA UR9, UR9, UR4, 0x18 ;  /* 0x0000000409097291 */ /* 0x001fe4000f8ec03f */
[----:B------:R-:W-:-:S04]  /*02f0*/  UIADD3 UR4, -UR5, 0x100000, URZ ;  /* 0x0010000005047890 */ /* 0x000fc8000fffe13f */
[----:B------:R-:W-:Y:S02]  /*0300*/  USHF.L.U32 UR5, UR4, 0xb, URZ ;  /* 0x0000000b04057899 */ /* 0x000fe4000800063f */
[----:B------:R-:W-:Y:S01]  /*0310*/  USHF.L.U32 UR4, UR4, 0x1, URZ ;  /* 0x0000000104047899 */ /* 0x000fe2000800063f */
[----:B------:R-:W0:Y:S11]  /*0320*/  FENCE.VIEW.ASYNC.S ;  /* 0x00000000000073c6 */ /* 0x000e360000000000 */
[----:B0-----:R0:W1:Y:S01]  /*0330*/  SYNCS.EXCH.64 URZ, [UR9], UR4 ;  /* 0x00000004093f75b2 */ /* 0x0010620008000100 */
[----:B------:R0:W2:Y:S01]  /*0340*/  SYNCS.EXCH.64 URZ, [UR9+0x60], UR6 ;  /* 0x00006006093f75b2 */ /* 0x0000a20008000100 */
[----:B------:R0:W3:Y:S01]  /*0350*/  SYNCS.EXCH.64 URZ, [UR9+0x8], UR4 ;  /* 0x00000804093f75b2 */ /* 0x0000e20008000100 */
[----:B------:R0:W4:Y:S01]  /*0360*/  SYNCS.EXCH.64 URZ, [UR9+0x68], UR6 ;  /* 0x00006806093f75b2 */ /* 0x0001220008000100 */
[----:B------:R0:W0:Y:S01]  /*0370*/  SYNCS.EXCH.64 URZ, [UR9+0x10], UR4 ;  /* 0x00001004093f75b2 */ /* 0x0000220008000100 */
        /* <DEDUP_REMOVED lines=19> */
[----:B-1----:R-:W-:Y:S01]  /*04b0*/  NOP ;  /* 0x0000000000007918 */ /* 0x002fe20000000000 */
.L_x_3:
[----:B0-----:R-:W-:Y:S05]  /*04c0*/  BSYNC B0 ;  /* 0x0000000000007941 */ /* 0x001fea0003800000 */
.L_x_2:
[----:B------:R-:W0:Y:S01]  /*04d0*/  SHFL.IDX PT, R2, R2, RZ, 0x1f ;  /* 0x00001fff02027589 */ /* 0x000e2200000e0000 */
[----:B------:R-:W1:Y:S01]  /*04e0*/  LDC R3, c[0x0][0x65c] ;  /* 0x00019700ff037b82 */ /* 0x000e620000000800 */
[----:B------:R-:W-:Y:S01]  /*04f0*/  ELECT P0, URZ, PT ;  /* 0x00000000003f782f */ /* 0x000fe20003800000 */
[----:B------:R-:W-:Y:S01]  /*0500*/  NOP ;  /* 0x0000000000007918 */ /* 0x000fe20000000000 */
[----:B------:R-:W5:Y:S01]  /*0510*/  S2R R8, SR_CTAID.Y ;  /* 0x0000000000087919 */ /* 0x000f620000002600 */
[----:B------:R-:W-:Y:S01]  /*0520*/  UMOV UR4, 0x20 ;  /* 0x0000002000047882 */ /* 0x000fe20000000000 */
[----:B------:R-:W-:Y:S01]  /*0530*/  NOP ;  /* 0x0000000000007918 */ /* 0x000fe20000000000 */
[----:B------:R-:W2:Y:S01]  /*0540*/  S2R R6, SR_CTAID.X ;  /* 0x0000000000067919 */ /* 0x000ea20000002500 */
[----:B0-----:R-:W-:Y:S02]  /*0550*/  ISETP.NE.OR P0, PT, R2, RZ, !P0 ;  /* 0x000000ff0200720c */ /* 0x001fe40004705670 */
[----:B-1----:R-:W-:-:S11]  /*0560*/  ISETP.NE.AND P3, PT, R3, 0x1, PT ;  /* 0x000000010300780c */ /* 0x002fd60003f65270 */
[----:B------:R-:W-:Y:S01]  /*0570*/  VOTEU.ALL UP0, P0 ;  /* 0x00000000003f7886 */ /* 0x000fe20000000000 */
[----:B------:R-:W-:Y:S01]  /*0580*/  VOTEU.ALL UP1, P0 ;  /* 0x00000000003f7886 */ /* 0x000fe20000020000 */
[----:B------:R-:W2:Y:S01]  /*0590*/  @P3 LDC R7, c[0x0][0x10] ;  /* 0x00000400ff073b82 */ /* 0x000ea20000000800 */
[----:B-----5:R-:W-:Y:S02]  /*05a0*/  @P3 IMAD.MOV.U32 R2, RZ, RZ, R8 ;  /* 0x000000ffff023224 */ /* 0x020fe400078e0008 */
[----:B------:R-:W-:Y:S01]  /*05b0*/  @!UP0 UMOV UR6, 0x400 ;  /* 0x0000040000068882 */ /* 0x000fe20000000000 */
[----:B------:R-:W-:-:S04]  /*05c0*/  @!UP0 UIADD3 UR4, -UR4, 0x100000, URZ ;  /* 0x0010000004048890 */ /* 0x000fc8000fffe13f */
[----:B------:R-:W-:Y:S02]  /*05d0*/  @!UP0 USHF.L.U32 UR5, UR4, 0xb, URZ ;  /* 0x0000000b04058899 */ /* 0x000fe4000800063f */
[----:B------:R-:W-:Y:S01]  /*05e0*/  @!UP0 USHF.L.U32 UR4, UR4, 0x1, URZ ;  /* 0x0000000104048899 */ /* 0x000fe2000800063f */
[----:B------:R-:W-:Y:S02]  /*05f0*/  @P3 IMAD.MOV.U32 R3, RZ, RZ, RZ ;  /* 0x000000ffff033224 */ /* 0x000fe400078e00ff */
[----:B------:R-:W-:Y:S01]  /*0600*/  @P3 IMAD.MOV.U32 R9, RZ, RZ, RZ ;  /* 0x000000ffff093224 */ /* 0x000fe200078e00ff */
[----:B------:R-:W0:Y:S08]  /*0610*/  @!UP0 S2UR UR7, SR_CgaCtaId ;  /* 0x00000000000789c3 */ /* 0x000e300000008800 */
[----:B------:R-:W1:Y:S01]  /*0620*/  @!P3 LDC R5, c[0x0][0xc] ;  /* 0x00000300ff05bb82 */ /* 0x000e620000000800 */
[----:B--2---:R-:W-:-:S04]  /*0630*/  @P3 IMAD.WIDE.U32 R2, R6, R7, R2 ;  /* 0x0000000706023225 */ /* 0x004fc800078e0002 */
[----:B------:R-:W-:Y:S02]  /*0640*/  IMAD.MOV.U32 R7, RZ, RZ, RZ ;  /* 0x000000ffff077224 */ /* 0x000fe400078e00ff */
[----:B------:R-:W-:Y:S01]  /*0650*/  @P3 IMAD.IADD R3, R3, 0x1, R9 ;  /* 0x0000000103033824 */ /* 0x000fe200078e0209 */
[----:B0-----:R-:W-:Y:S01]  /*0660*/  @!UP0 ULEA UR6, UR7, UR6, 0x18 ;  /* 0x0000000607068291 */ /* 0x001fe2000f8ec03f */
[----:B------:R-:W-:Y:S01]  /*0670*/  VOTEU.ALL UP0, P0 ;  /* 0x00000000003f7886 */ /* 0x000fe20000000000 */
[----:B-1----:R-:W-:Y:S01]  /*0680*/  @!P3 IMAD.WIDE.U32 R4, R5, R8, R6 ;  /* 0x000000080504b225 */ /* 0x002fe200078e0006 */
[----:B------:R-:W0:Y:S09]  /*0690*/  FENCE.VIEW.ASYNC.S ;  /* 0x00000000000073c6 */ /* 0x000e320000000000 */
[----:B0-----:R0:W3:Y:S01]  /*06a0*/  @!UP0 SYNCS.EXCH.64 URZ, [UR6+0xd0], UR4 ;  /* 0x0000d004063f85b2 */ /* 0x0010e20008000100 */
[----:B------:R-:W-:-:S02]  /*06b0*/  @!P3 IMAD.MOV.U32 R2, RZ, RZ, R4 ;  /* 0x000000ffff02b224 */ /* 0x000fc400078e0004 */
[----:B------:R-:W-:Y:S01]  /*06c0*/  @!P3 IMAD.MOV.U32 R3, RZ, RZ, R5 ;  /* 0x000000ffff03b224 */ /* 0x000fe200078e0005 */
[----:B------:R0:W3:Y:S01]  /*06d0*/  @!UP1 SYNCS.EXCH.64 URZ, [UR6+0xd8], UR4 ;  /* 0x0000d804063f95b2 */ /* 0x0000e20008000100 */
[----:B------:R-:W-:Y:S01]  /*06e0*/  NOP ;  /* 0x0000000000007918 */ /* 0x000fe20000000000 */
[----:B---34-:R-:W-:Y:S06]  /*06f0*/  BAR.SYNC.DEFER_BLOCKING 0x0 ;  /* 0x0000000000007b1d */ /* 0x018fec0000010000 */
[----:B------:R-:W-:Y:S05]  /*0700*/  @!P1 BRA `(.L_x_4) ;  /* 0x00000094003c9947 */ /* 0x000fea0003800000 */
[----:B------:R-:W-:-:S06]  /*0710*/  UISETP.GT.U32.AND UP0, UPT, UR10, 0x1, UPT ;  /* 0x000000010a00788c */ /* 0x000fcc000bf04070 */
[----:B------:R-:W-:-:S13]  /*0720*/  PLOP3.LUT P0, PT, PT, PT, UP0, 0x80, 0x0 ;  /* 0x000000000000781c */ /* 0x000fda0003f0f008 */
[----:B0-----:R-:W-:Y:S05]  /*0730*/  @P0 EXIT ;  /* 0x000000000000094d */ /* 0x001fea0003800000 */
[----:B------:R-:W-:Y:S01]  /*0740*/  ULDC.64 UR4, c[0x0][0x650] ;  /* 0x0001940000047ab9 */ /* 0x000fe20000000a00 */
[----:B------:R-:W-:Y:S01]  /*0750*/  UMOV UR12, 0xffffffff ;  /* 0xffffffff000c7882 */ /* 0x000fe20000000000 */
[----:B------:R-:W-:Y:S01]  /*0760*/  ISETP.GE.U32.AND P0, PT, R2, UR4, PT ;  /* 0x0000000402007c0c */ /* 0x000fe2000bf06070 */
[----:B------:R-:W-:Y:S01]  /*0770*/  IMAD.MOV.U32 R5, RZ, RZ, -0x1 ;  /* 0xffffffffff057424 */ /* 0x000fe200078e00ff */
[----:B------:R-:W-:Y:S01]  /*0780*/  PRMT R9, RZ, 0x7610, R9 ;  /* 0x00007610ff097816 */ /* 0x000fe20000000009 */
[----:B------:R-:W-:Y:S01]  /*0790*/  IMAD.MOV.U32 R4, RZ, RZ, -0x1 ;  /* 0xffffffffff047424 */ /* 0x000fe200078e00ff */
[----:B------:R-:W-:-:S13]  /*07a0*/  ISETP.GE.U32.AND.EX P0, PT, R3, UR5, PT, P0 ;  /* 0x0000000503007c0c */ /* 0x000fda000bf06100 */
[----:B------:R-:W-:Y:S05]  /*07b0*/  @P0 BRA `(.L_x_5) ;  /* 0x0000000400600947 */ /* 0x000fea0003800000 */
[----:B------:R-:W0:Y:S01]  /*07c0*/  LDC.64 R16, c[0x0][0x628] ;  /* 0x00018a00ff107b82 */ /* 0x000e220000000a00 */
[----:B------:R-:W-:Y:S02]  /*07d0*/  IMAD.MOV.U32 R4, RZ, RZ, R2 ;  /* 0x000000ffff047224 */ /* 0x000fe400078e0002 */
[----:B------:R-:W-:-:S05]  /*07e0*/  IMAD.MOV.U32 R5, RZ, RZ, R3 ;  /* 0x000000ffff057224 */ /* 0x000fca00078e0003 */
[----:B------:R-:W1:Y:S08]  /*07f0*/  LDC R14, c[0x0][0x630] ;  /* 0x00018c00ff0e7b82 */ /* 0x000e700000000800 */
[----:B------:R-:W2:Y:S01]  /*0800*/  LDC.64 R18, c[0x0][0x620] ;  /* 0x00018800ff127b82 */ /* 0x000ea20000000a00 */
[----:B0-----:R-:W-:-:S04]  /*0810*/  ISETP.NE.U32.AND P0, PT, R16, RZ, PT ;  /* 0x000000ff1000720c */ /* 0x001fc80003f05070 */
[----:B------:R-:W-:-:S13]  /*0820*/  ISETP.NE.AND.EX P0, PT, R17, RZ, PT, P0 ;  /* 0x000000ff1100720c */ /* 0x000fda0003f05300 */
[----:B-12---:R-:W-:Y:S05]  /*0830*/  @!P0 BRA `(.L_x_6) ;  /* 0x0000000000288947 */ /* 0x006fea0003800000 */
[----:B------:R-:W0:Y:S02]  /*0840*/  LDC R9, c[0x0][0x634] ;  /* 0x00018d00ff097b82 */ /* 0x000e240000000800 */
[----:B0-----:R-:W-:-:S05]  /*0850*/  IADD3 R9, P0, R2, R9, RZ ;  /* 0x0000000902097210 */ /* 0x001fca0007f1e0ff */
[----:B------:R-:W-:-:S04]  /*0860*/  IMAD.X R15, RZ, RZ, R3, P0 ;  /* 0x000000ffff0f7224 */ /* 0x000fc800000e0603 */
[----:B------:R-:W-:-:S04]  /*0870*/  IMAD.WIDE.U32 R4, R15, R16, RZ ;  /* 0x000000100f047225 */ /* 0x000fc800078e00ff */
[----:B------:R-:W-:-:S04]  /*0880*/  IMAD.WIDE.U32 R10, P0, R9, R17, R4 ;  /* 0x00000011090a7225 */ /* 0x000fc80007800004 */
[----:B------:R-:W-:-:S04]  /*0890*/  IMAD.WIDE.U32 R4, R9, R16, RZ ;  /* 0x0000001009047225 */ /* 0x000fc800078e00ff */
[----:B------:R-:W-:Y:S01]  /*08a0*/  IMAD.X R13, RZ, RZ, RZ, P0 ;  /* 0x000000ffff0d7224 */ /* 0x000fe200000e06ff */
[----:B------:R-:W-:Y:S01]  /*08b0*/  IADD3 RZ, P0, R5, R10, RZ ;  /* 0x0000000a05ff7210 */ /* 0x000fe20007f1e0ff */
[----:B------:R-:W-:-:S04]  /*08c0*/  IMAD.MOV.U32 R12, RZ, RZ, R11 ;  /* 0x000000ffff0c7224 */ /* 0x000fc800078e000b */
[----:B------:R-:W-:-:S08]  /*08d0*/  IMAD.WIDE.U32.X R4, R15, R17, R12, P0 ;  /* 0x000000110f047225 */ /* 0x000fd000000e040c */
.L_x_6:
[-CC-:B------:R-:W-:Y:S01]  /*08e0*/  SHF.R.U64 R25, R4, R14.reuse, R5.reuse ;  /* 0x0000000e04197219 */ /* 0x180fe20000001205 */
[----:B------:R-:W0:Y:S01]  /*08f0*/  LDC.64 R20, c[0x0][0x640] ;  /* 0x00019000ff147b82 */ /* 0x000e220000000a00 */
[----:B------:R-:W-:Y:S01]  /*0900*/  SHF.R.U32.HI R5, RZ, R14, R5 ;  /* 0x0000000eff057219 */ /* 0x000fe20000011605 */
[----:B------:R-:W-:Y:S01]  /*0910*/  ULDC UR4, c[0x0][0x150] ;  /* 0x0000540000047ab9 */ /* 0x000fe20000000800 */
[----:B------:R-:W-:Y:S02]  /*0920*/  IADD3 R11, P0, RZ, -R25, RZ ;  /* 0x80000019ff0b7210 */ /* 0x000fe40007f1e0ff */
[----:B------:R-:W-:-:S03]  /*0930*/  I2FP.F32.U32 R4, R6 ;  /* 0x0000000600047245 */ /* 0x000fc60000201000 */
[----:B------:R-:W1:Y:S01]  /*0940*/  LDC R12, c[0x0][0x618] ;  /* 0x00018600ff0c7b82 */ /* 0x000e620000000800 */
[----:B------:R-:W-:Y:S02]  /*0950*/  IMAD.X R13, RZ, RZ, ~R5, P0 ;  /* 0x000000ffff0d7224 */ /* 0x000fe400000e0e05 */
[----:B------:R-:W-:Y:S01]  /*0960*/  FMUL R7, R4, UR4 ;  /* 0x0000000404077c20 */ /* 0x000fe20008400000 */
[----:B------:R-:W-:Y:S01]  /*0970*/  IMAD.WIDE.U32 R4, R11, R18, R2 ;  /* 0x000000120b047225 */ /* 0x000fe200078e0002 */
[----:B------:R-:W-:-:S03]  /*0980*/  ULDC UR4, c[0x0][0x154] ;  /* 0x0000550000047ab9 */ /* 0x000fc60000000800 */
[----:B------:R-:W-:Y:S01]  /*0990*/  IMAD R10, R13, R18, RZ ;  /* 0x000000120d0a7224 */ /* 0x000fe200078e02ff */
[----:B------:R-:W2:Y:S01]  /*09a0*/  LDC R9, c[0x0][0x144] ;  /* 0x00005100ff097b82 */ /* 0x000ea20000000800 */
[----:B------:R-:W3:Y:S02]  /*09b0*/  F2I.U32.TRUNC.NTZ R7, R7 ;  /* 0x0000000700077305 */ /* 0x000ee4000020f000 */
[----:B------:R-:W-:-:S04]  /*09c0*/  IMAD R11, R11, R19, R10 ;  /* 0x000000130b0b7224 */ /* 0x000fc800078e020a */
[----:B------:R-:W-:Y:S01]  /*09d0*/  IMAD.IADD R5, R5, 0x1, R11 ;  /* 0x0000000105057824 */ /* 0x000fe200078e020b */
[----:B------:R-:W4:Y:S01]  /*09e0*/  LDC R14, c[0x0][0x608] ;  /* 0x00018200ff0e7b82 */ /* 0x000f220000000800 */
[----:B0-----:R-:W-:-:S04]  /*09f0*/  ISETP.NE.U32.AND P0, PT, R20, RZ, PT ;  /* 0x000000ff1400720c */ /* 0x001fc80003f05070 */
[----:B------:R-:W-:-:S03]  /*0a00*/  ISETP.NE.AND.EX P0, PT, R21, RZ, PT, P0 ;  /* 0x000000ff1500720c */ /* 0x000fc60003f05300 */
[----:B------:R-:W0:Y:S01]  /*0a10*/  LDC R13, c[0x0][0x658] ;  /* 0x00019600ff0d7b82 */ /* 0x000e220000000800 */
[----:B-1----:R-:W-:Y:S01]  /*0a20*/  SHF.R.U64 R16, R4, R12, R5 ;  /* 0x0000000c04107219 */ /* 0x002fe20000001205 */
[----:B---3--:R-:W-:Y:S01]  /*0a30*/  IMAD.MOV R10, RZ, RZ, -R7 ;  /* 0x000000ffff0a7224 */ /* 0x008fe200078e0a07 */
[----:B------:R-:W-:Y:S02]  /*0a40*/  I2FP.F32.U32 R4, R8 ;  /* 0x0000000800047245 */ /* 0x000fe40000201000 */
[----:B------:R-:W-:Y:S01]  /*0a50*/  SHF.R.U32.HI R7, RZ, R12, R5 ;  /* 0x0000000cff077219 */ /* 0x000fe20000011605 */
[----:B------:R-:W-:Y:S02]  /*0a60*/  IMAD.MOV.U32 R12, RZ, RZ, 0x1 ;  /* 0x00000001ff0c7424 */ /* 0x000fe400078e00ff */
[----:B------:R-:W1:Y:S01]  /*0a70*/  LDC R15, c[0x0][0x148] ;  /* 0x00005200ff0f7b82 */ /* 0x000e620000000800 */
[----:B--2---:R-:W-:Y:S02]  /*0a80*/  IMAD R9, R9, R10, R6 ;  /* 0x0000000a09097224 */ /* 0x004fe400078e0206 */
[----:B------:R-:W-:Y:S01]  /*0a90*/  FMUL R5, R4, UR4 ;  /* 0x0000000404057c20 */ /* 0x000fe20008400000 */
[----:B------:R-:W-:-:S04]  /*0aa0*/  IMAD.MOV.U32 R4, RZ, RZ, -0x1 ;  /* 0xffffffffff047424 */ /* 0x000fc800078e00ff */
[----:B------:R-:W2:Y:S01]  /*0ab0*/  LDC R19, c[0x0][0x600] ;  /* 0x00018000ff137b82 */ /* 0x000ea20000000800 */
[-CC-:B----4-:R-:W-:Y:S02]  /*0ac0*/  SHF.R.U64 R24, R16, R14.reuse, R7.reuse ;  /* 0x0000000e10187219 */ /* 0x190fe40000001207 */
[----:B------:R-:W-:Y:S02]  /*0ad0*/  SHF.R.U32.HI R6, RZ, R14, R7 ;  /* 0x0000000eff067219 */ /* 0x000fe40000011607 */
[----:B------:R3:W4:Y:S03]  /*0ae0*/  F2I.U32.TRUNC.NTZ R14, R5 ;  /* 0x00000005000e7305 */ /* 0x000726000020f000 */
[----:B------:R-:W1:Y:S01]  /*0af0*/  LDC R18, c[0x0][0x648] ;  /* 0x00019200ff127b82 */ /* 0x000e620000000800 */
[-C--:B0-----:R-:W-:Y:S02]  /*0b00*/  SHF.R.U64 R26, R24, R13.reuse, R6 ;  /* 0x0000000d181a7219 */ /* 0x081fe40000001206 */
[----:B------:R-:W-:-:S02]  /*0b10*/  SHF.L.U32 R4, R4, R13, RZ ;  /* 0x0000000d04047219 */ /* 0x000fc400000006ff */
[-C--:B------:R-:W-:Y:S02]  /*0b20*/  SHF.R.U32.HI R6, RZ, R13.reuse, R6 ;  /* 0x0000000dff067219 */ /* 0x080fe40000011606 */
[----:B------:R-:W-:Y:S01]  /*0b30*/  SHF.L.U32 R12, R12, R13, RZ ;  /* 0x0000000d0c0c7219 */ /* 0x000fe200000006ff */
[----:B------:R-:W0:Y:S01]  /*0b40*/  LDC R23, c[0x0][0x638] ;  /* 0x00018e00ff177b82 */ /* 0x000e220000000800 */
[----:B------:R-:W-:Y:S01]  /*0b50*/  LOP3.LUT R13, RZ, R4, RZ, 0x33, !PT ;  /* 0x00000004ff0d7212 */ /* 0x000fe200078e33ff */
[----:B------:R-:W-:Y:S02]  /*0b60*/  IMAD.MOV.U32 R4, RZ, RZ, R26 ;  /* 0x000000ffff047224 */ /* 0x000fe400078e001a */
[----:B---3--:R-:W-:-:S04]  /*0b70*/  IMAD.MOV.U32 R5, RZ, RZ, R6 ;  /* 0x000000ffff057224 */ /* 0x008fc800078e0006 */
[----:B------:R-:W3:Y:S01]  /*0b80*/  LDC R22, c[0x0][0x610] ;  /* 0x00018400ff167b82 */ /* 0x000ee20000000800 */
[----:B----4-:R-:W-:Y:S05]  /*0b90*/  @!P0 BRA `(.L_x_7) ;  /* 0x0000000000288947 */ /* 0x010fea0003800000 */
[----:B------:R-:W4:Y:S02]  /*0ba0*/  LDC R11, c[0x0][0x64c] ;  /* 0x00019300ff0b7b82 */ /* 0x000f240000000800 */
[----:B----4-:R-:W-:-:S05]  /*0bb0*/  IADD3 R11, P0, R26, R11, RZ ;  /* 0x0000000b1a0b7210 */ /* 0x010fca0007f1e0ff */
        /* <DEDUP_REMOVED lines=8> */
.L_x_7:
[----:B-1----:R-:W-:Y:S01]  /*0c40*/  SHF.R.U64 R4, R4, R18, R5 ;  /* 0x0000001204047219 */ /* 0x002fe20000001205 */
[----:B--2---:R-:W-:Y:S01]  /*0c50*/  VIADD R5, R19, 0xffffffff ;  /* 0xffffffff13057836 */ /* 0x004fe20000000000 */
[----:B------:R-:W-:Y:S01]  /*0c60*/  LOP3.LUT R13, R24, R13, RZ, 0xc0, !PT ;  /* 0x0000000d180d7212 */ /* 0x000fe200078ec0ff */
[----:B------:R-:W-:Y:S01]  /*0c70*/  IMAD.MOV R14, RZ, RZ, -R14 ;  /* 0x000000ffff0e7224 */ /* 0x000fe200078e0a0e */
[----:B------:R-:W-:Y:S01]  /*0c80*/  R2UR UR12, R25 ;  /* 0x00000000190c72ca */ /* 0x000fe200000e0000 */
[----:B------:R-:W-:Y:S01]  /*0c90*/  IMAD.MOV R6, RZ, RZ, -R4 ;  /* 0x000000ffff067224 */ /* 0x000fe200078e0a04 */
[----:B------:R-:W-:Y:S01]  /*0ca0*/  LOP3.LUT R5, R16, R5, RZ, 0xc0, !PT ;  /* 0x0000000510057212 */ /* 0x000fe200078ec0ff */
[----:B------:R-:W-:Y:S02]  /*0cb0*/  IMAD R12, R12, R4, R13 ;  /* 0x000000040c0c7224 */ /* 0x000fe400078e020d */
[----:B------:R-:W-:Y:S02]  /*0cc0*/  @P3 IMAD R9, R15, R14, R8 ;  /* 0x0000000e0f093224 */ /* 0x000fe400078e0208 */
[----:B0-----:R-:W-:-:S02]  /*0cd0*/  IMAD R4, R6, R23, R26 ;  /* 0x0000001706047224 */ /* 0x001fc400078e021a */
[----:B---3--:R-:W-:Y:S02]  /*0ce0*/  IMAD R9, R12, R22, R9 ;  /* 0x000000160c097224 */ /* 0x008fe400078e0209 */
[----:B------:R-:W-:Y:S02]  /*0cf0*/  IMAD R6, R4, R19, R5 ;  /* 0x0000001304067224 */ /* 0x000fe400078e0205 */
[----:B------:R-:W-:-:S03]  /*0d00*/  IMAD.MOV.U32 R7, RZ, RZ, 0x1 ;  /* 0x00000001ff077424 */ /* 0x000fc600078e00ff */
[----:B------:R-:W-:Y:S02]  /*0d10*/  SEL R4, R6, R9, !P3 ;  /* 0x0000000906047207 */ /* 0x000fe40005800000 */
[----:B------:R-:W-:Y:S02]  /*0d20*/  SEL R5, R9, R6, !P3 ;  /* 0x0000000609057207 */ /* 0x000fe40005800000 */
[----:B------:R-:W-:-:S07]  /*0d30*/  PRMT R9, R7, 0x7610, R9 ;  /* 0x0000761007097816 */ /* 0x000fce0000000009 */
.L_x_5:
[----:B------:R-:W-:-:S08]  /*0d40*/  NOP ;  /* 0x0000000000007918 */ /* 0x000fd00000000000 */
[----:B------:R-:W0:Y:S02]  /*0d50*/  USETMAXREG.TRY_ALLOC.CTAPOOL UP0, 0xe8 ;  /* 0x000000e8000079c8 */ /* 0x000e240008000600 */
[----:B0-----:R-:W-:-:S13]  /*0d60*/  PLOP3.LUT P0, PT, PT, PT, UP0, 0x80, 0x0 ;  /* 0x000000000000781c */ /* 0x001fda0003f0f008 */
[----:B------:R-:W-:Y:S05]  /*0d70*/  @!P0 BRA `(.L_x_5) ;  /* 0xfffffffc00f08947 */ /* 0x000fea000383ffff */
[----:B------:R-:W-:Y:S01]  /*0d80*/  ULDC.64 UR4, c[0x0][0x598] ;  /* 0x0001660000047ab9 */ /* 0x000fe20000000a00 */
[----:B------:R-:W-:Y:S01]  /*0d90*/  ULDC.64 UR14, c[0x0][0x208] ;  /* 0x00008200000e7ab9 */ /* 0x000fe20000000a00 */
[----:B------:R-:W-:-:S04]  /*0da0*/  ISETP.NE.U32.AND P0, PT, RZ, UR4, PT ;  /* 0x00000004ff007c0c */ /* 0x000fc8000bf05070 */
[----:B------:R-:W-:-:S13]  /*0db0*/  ISETP.NE.AND.EX P0, PT, RZ, UR5, PT, P0 ;  /* 0x00000005ff007c0c */ /* 0x000fda000bf05300 */
[----:B------:R-:W-:Y:S05]  /*0dc0*/  @!P0 BRA `(.L_x_8) ;  /* 0x0000000000208947 */ /* 0x000fea0003800000 */
[----:B------:R-:W0:Y:S02]  /*0dd0*/  LDC.64 R6, c[0x0][0x598] ;  /* 0x00016600ff067b82 */ /* 0x000e240000000a00 */
[----:B0-----:R-:W2:Y:S02]  /*0de0*/  LDG.E.64 R6, desc[UR14][R6.64] ;  /* 0x0000000e06067981 */ /* 0x001ea4000c1e1b00 */
[----:B--2---:R-:W-:-:S04]  /*0df0*/  ISETP.NE.U32.AND P0, PT, R6, RZ, PT ;  /* 0x000000ff0600720c */ /* 0x004fc80003f05070 */
[----:B------:R-:W-:-:S13]  /*0e00*/  ISETP.NE.AND.EX P0, PT, R7, RZ, PT, P0 ;  /* 0x000000ff0700720c */ /* 0x000fda0003f05300 */
[----:B------:R-:W-:Y:S05]  /*0e10*/  @!P0 BRA `(.L_x_8) ;  /* 0x00000000000c8947 */ /* 0x000fea0003800000 */
[----:B------:R-:W2:Y:S02]  /*0e20*/  LD.E R6, desc[UR14][R6.64] ;  /* 0x0000000e06067980 */ /* 0x000ea4000c101900 */
[----:B--2---:R-:W-:Y:S01]  /*0e30*/  R2UR UR24, R6 ;  /* 0x00000000061872ca */ /* 0x004fe200000e0000 */
[----:B------:R-:W-:-:S14]  /*0e40*/  BRA `(.L_x_9) ;  /* 0x0000000000247947 */ /* 0x000fdc0003800000 */
.L_x_8:
[----:B------:R-:W-:Y:S02]  /*0e50*/  ULDC.64 UR4, c[0x0][0x588] ;  /* 0x0001620000047ab9 */ /* 0x000fe40000000a00 */
[----:B------:R-:W-:-:S04]  /*0e60*/  ISETP.NE.U32.AND P0, PT, RZ, UR4, PT ;  /* 0x00000004ff007c0c */ /* 0x000fc8000bf05070 */
[----:B------:R-:W-:-:S13]  /*0e70*/  ISETP.NE.AND.EX P0, PT, RZ, UR5, PT, P0 ;  /* 0x00000005ff007c0c */ /* 0x000fda000bf05300 */
[----:B------:R-:W-:Y:S05]  /*0e80*/  @!P0 BRA `(.L_x_10) ;  /* 0x0000000000108947 */ /* 0x000fea0003800000 */
[----:B------:R-:W0:Y:S02]  /*0e90*/  LDC.64 R6, c[0x0][0x588] ;  /* 0x00016200ff067b82 */ /* 0x000e240000000a00 */
[----:B0-----:R-:W2:Y:S02]  /*0ea0*/  LDG.E R6, desc[UR14][R6.64] ;  /* 0x0000000e06067981 */ /* 0x001ea4000c1e1900 */
[----:B--2---:R-:W-:Y:S01]  /*0eb0*/  R2UR UR24, R6 ;  /* 0x00000000061872ca */ /* 0x004fe200000e0000 */
[----:B------:R-:W-:-:S14]  /*0ec0*/  BRA `(.L_x_9) ;  /* 0x0000000000047947 */ /* 0x000fdc0003800000 */
.L_x_10:
[----:B------:R-:W-:-:S05]  /*0ed0*/  ULDC UR24, c[0x0][0x580] ;  /* 0x0001600000187ab9 */ /* 0x000fca0000000800 */
.L_x_9:
[----:B------:R-:W-:Y:S02]  /*0ee0*/  ULDC.64 UR4, c[0x0][0x5a0] ;  /* 0x0001680000047ab9 */ /* 0x000fe40000000a00 */
        /* <DEDUP_REMOVED lines=11> */
.L_x_11:
        /* <DEDUP_REMOVED lines=8> */
.L_x_13:
[----:B------:R-:W-:-:S05]  /*1020*/  ULDC UR25, c[0x0][0x584] ;  /* 0x0001610000197ab9 */ /* 0x000fca0000000800 */
.L_x_12:
[----:B------:R-:W-:-:S13]  /*1030*/  LOP3.LUT P0, RZ, R9, 0xff, RZ, 0xc0, !PT ;  /* 0x000000ff09ff7812 */ /* 0x000fda000780c0ff */
[----:B------:R-:W-:Y:S05]  /*1040*/  @!P0 EXIT ;  /* 0x000000000000894d */ /* 0x000fea0003800000 */
[----:B------:R-:W-:Y:S01]  /*1050*/  ULDC UR4, c[0x0][0x28c] ;  /* 0x0000a30000047ab9 */ /* 0x000fe20000000800 */
[----:B------:R-:W-:Y:S02]  /*1060*/  ULOP3.LUT UR26, UR13, 0x1, URZ, 0xfc, !UPT ;  /* 0x000000010d1a7892 */ /* 0x000fe4000f8efc3f */
[----:B------:R-:W-:-:S04]  /*1070*/  UIADD3 UR4, UR4, 0x3f, URZ ;  /* 0x0000003f04047890 */ /* 0x000fc8000fffe03f */
[----:B------:R-:W-:-:S04]  /*1080*/  USHF.R.S32.HI UR5, URZ, 0x1f, UR4 ;  /* 0x0000001f3f057899 */ /* 0x000fc80008011404 */
[----:B------:R-:W-:-:S03]  /*1090*/  ULEA.HI UR5, UR5, UR4, URZ, 0x6 ;  /* 0x0000000405057291 */ /* 0x000fc6000f8f303f */
[----:B------:R-:W-:Y:S01]  /*10a0*/  UMOV UR4, URZ ;  /* 0x0000003f00047c82 */ /* 0x000fe20008000000 */
[----:B------:R-:W-:-:S03]  /*10b0*/  USHF.R.S32.HI UR9, URZ, 0x6, UR5 ;  /* 0x000000063f097899 */ /* 0x000fc60008011405 */
[----:B------:R-:W-:-:S09]  /*10c0*/  UMOV UR5, URZ ;  /* 0x0000003f00057c82 */ /* 0x000fd20008000000 */
.L_x_198:
[----:B-----5:R-:W-:Y:S01]  /*10d0*/  LOP3.LUT R6, R0, 0x80, RZ, 0xc0, !PT ;  /* 0x0000008000067812 */ /* 0x020fe200078ec0ff */
[----:B------:R-:W0:Y:S01]  /*10e0*/  S2UR UR16, SR_CgaCtaId ;  /* 0x00000000001079c3 */ /* 0x000e220000008800 */
[----:B------:R-:W-:Y:S01]  /*10f0*/  UMOV UR11, 0x400 ;  /* 0x00000400000b7882 */ /* 0x000fe20000000000 */
[----:B------:R-:W-:Y:S01]  /*1100*/  UMOV UR6, URZ ;  /* 0x0000003f00067c82 */ /* 0x000fe20008000000 */
[----:B------:R-:W-:Y:S01]  /*1110*/  SHF.R.U32.HI R6, RZ, 0x7, R6 ;  /* 0x00000007ff067819 */ /* 0x000fe20000011606 */
[----:B------:R-:W-:Y:S01]  /*1120*/  UMOV UR7, URZ ;  /* 0x0000003f00077c82 */ /* 0x000fe20008000000 */
[----:B------:R-:W-:Y:S01]  /*1130*/  UMOV UR27, UR5 ;  /* 0x00000005001b7c82 */ /* 0x000fe20008000000 */
[----:B------:R-:W-:Y:S02]  /*1140*/  CS2R R10, SRZ ;  /* 0x00000000000a7805 */ /* 0x000fe4000001ff00 */
[----:B------:R-:W-:Y:S01]  /*1150*/  CS2R R8, SRZ ;  /* 0x0000000000087805 */ /* 0x000fe2000001ff00 */
[----:B-1----:R-:W1:Y:S01]  /*1160*/  LDC R7, c[0x0][0x28c] ;  /* 0x0000a300ff077b82 */ /* 0x002e620000000800 */
[----:B--2---:R-:W2:Y:S01]  /*1170*/  SHFL.IDX PT, R6, R6, RZ, 0x1f ;  /* 0x00001fff06067589 */ /* 0x004ea200000e0000 */
[----:B------:R-:W-:-:S02]  /*1180*/  CS2R R12, SRZ ;  /* 0x00000000000c7805 */ /* 0x000fc4000001ff00 */
[----:B------:R-:W-:Y:S02]  /*1190*/  CS2R R16, SRZ ;  /* 0x0000000000107805 */ /* 0x000fe4000001ff00 */
[----:B------:R-:W-:Y:S02]  /*11a0*/  CS2R R14, SRZ ;  /* 0x00000000000e7805 */ /* 0x000fe4000001ff00 */
[----:B------:R-:W-:Y:S02]  /*11b0*/  CS2R R18, SRZ ;  /* 0x0000000000127805 */ /* 0x000fe4000001ff00 */
[----:B------:R-:W-:Y:S02]  /*11c0*/  CS2R R20, SRZ ;  /* 0x0000000000147805 */ /* 0x000fe4000001ff00 */
[----:B------:R-:W-:Y:S02]  /*11d0*/  CS2R R22, SRZ ;  /* 0x0000000000167805 */ /* 0x000fe4000001ff00 */
[----:B------:R-:W-:-:S02]  /*11e0*/  CS2R R104, SRZ ;  /* 0x0000000000687805 */ /* 0x000fc4000001ff00 */
[----:B------:R-:W-:Y:S02]  /*11f0*/  CS2R R106, SRZ ;  /* 0x00000000006a7805 */ /* 0x000fe4000001ff00 */
[----:B------:R-:W-:Y:S02]  /*1200*/  CS2R R110, SRZ ;  /* 0x00000000006e7805 */ /* 0x000fe4000001ff00 */
[----:B------:R-:W-:Y:S02]  /*1210*/  CS2R R108, SRZ ;  /* 0x00000000006c7805 */ /* 0x000fe4000001ff00 */
[----:B------:R-:W-:Y:S02]  /*1220*/  CS2R R112, SRZ ;  /* 0x0000000000707805 */ /* 0x000fe4000001ff00 */
[----:B------:R-:W-:Y:S02]  /*1230*/  CS2R R114, SRZ ;  /* 0x0000000000727805 */ /* 0x000fe4000001ff00 */
[----:B------:R-:W-:-:S02]  /*1240*/  CS2R R116, SRZ ;  /* 0x0000000000747805 */ /* 0x000fc4000001ff00 */
[----:B------:R-:W-:Y:S01]  /*1250*/  CS2R R120, SRZ ;  /* 0x0000000000787805 */ /* 0x000fe2000001ff00 */
[----:B0-----:R-:W-:Y:S01]  /*1260*/  ULEA UR11, UR16, UR11, 0x18 ;  /* 0x0000000b100b7291 */ /* 0x001fe2000f8ec03f */
[----:B------:R-:W-:Y:S02]  /*1270*/  CS2R R118, SRZ ;  /* 0x0000000000767805 */ /* 0x000fe4000001ff00 */
[----:B------:R-:W-:Y:S02]  /*1280*/  CS2R R122, SRZ ;  /* 0x00000000007a7805 */ /* 0x000fe4000001ff00 */
[----:B------:R-:W-:Y:S02]  /*1290*/  CS2R R124, SRZ ;  /* 0x00000000007c7805 */ /* 0x000fe4000001ff00 */
[----:B------:R-:W-:Y:S02]  /*12a0*/  CS2R R126, SRZ ;  /* 0x00000000007e7805 */ /* 0x000fe4000001ff00 */
[----:B------:R-:W-:-:S02]  /*12b0*/  CS2R R128, SRZ ;  /* 0x0000000000807805 */ /* 0x000fc4000001ff00 */
[----:B------:R-:W-:Y:S02]  /*12c0*/  CS2R R130, SRZ ;  /* 0x0000000000827805 */ /* 0x000fe4000001ff00 */
[----:B------:R-:W-:Y:S02]  /*12d0*/  CS2R R132, SRZ ;  /* 0x0000000000847805 */ /* 0x000fe4000001ff00 */
[----:B-1----:R-:W-:Y:S02]  /*12e0*/  ISETP.GE.AND P0, PT, R7, 0x1, PT ;  /* 0x000000010700780c */ /* 0x002fe40003f06270 */
[----:B------:R-:W-:Y:S02]  /*12f0*/  CS2R R134, SRZ ;  /* 0x0000000000867805 */ /* 0x000fe4000001ff00 */
[----:B--2---:R-:W-:Y:S02]  /*1300*/  R2UR UR8, R6 ;  /* 0x00000000060872ca */ /* 0x004fe400000e0000 */
        /* <DEDUP_REMOVED lines=11> */
[----:B------:R-:W-:Y:S01]  /*13c0*/  CS2R R158, SRZ ;  /* 0x00000000009e7805 */ /* 0x000fe2000001ff00 */
[----:B------:R-:W-:Y:S01]  /*13d0*/  ULEA.HI UR10, UR8, UR8, URZ, 0x1 ;  /* 0x00000008080a7291 */ /* 0x000fe2000f8f083f */
[----:B------:R-:W-:-:S02]  /*13e0*/  CS2R R160, SRZ ;  /* 0x0000000000a07805 */ /* 0x000fc4000001ff00 */
[----:B------:R-:W-:Y:S02]  /*13f0*/  CS2R R162, SRZ ;  /* 0x0000000000a27805 */ /* 0x000fe4000001ff00 */
[----:B------:R-:W-:Y:S01]  /*1400*/  CS2R R164, SRZ ;  /* 0x0000000000a47805 */ /* 0x000fe2000001ff00 */
[----:B------:R-:W-:Y:S01]  /*1410*/  ULOP3.LUT UR10, UR10, 0xffffe, URZ, 0xc0, !UPT ;  /* 0x000ffffe0a0a7892 */ /* 0x000fe2000f8ec03f */
[----:B------:R-:W-:Y:S01]  /*1420*/  CS2R R166, SRZ ;  /* 0x0000000000a67805 */ /* 0x000fe2000001ff00 */
[----:B------:R-:W-:Y:S01]  /*1430*/  IMAD.U32 R169, RZ, RZ, UR4 ;  /* 0x00000004ffa97e24 */ /* 0x000fe2000f8e00ff */
[----:B------:R-:W-:Y:S01]  /*1440*/  CS2R R88, SRZ ;  /* 0x0000000000587805 */ /* 0x000fe2000001ff00 */
[----:B------:R-:W-:Y:S01]  /*1450*/  UIADD3 UR10, UR8, -UR10, URZ ;  /* 0x8000000a080a7290 */ /* 0x000fe2000fffe03f */
[----:B------:R-:W-:Y:S02]  /*1460*/  CS2R R90, SRZ ;  /* 0x00000000005a7805 */ /* 0x000fe4000001ff00 */
[----:B------:R-:W-:Y:S01]  /*1470*/  CS2R R92, SRZ ;  /* 0x00000000005c7805 */ /* 0x000fe2000001ff00 */
[----:B------:R-:W-:Y:S01]  /*1480*/  UMOV UR8, URZ ;  /* 0x0000003f00087c82 */ /* 0x000fe20008000000 */
[----:B------:R-:W-:Y:S01]  /*1490*/  ULEA UR10, UR10, UR11, 0xc ;  /* 0x0000000b0a0a7291 */ /* 0x000fe2000f8e603f */
[----:B------:R-:W-:-:S02]  /*14a0*/  CS2R R94, SRZ ;  /* 0x00000000005e7805 */ /* 0x000fc4000001ff00 */
[----:B------:R-:W-:Y:S02]  /*14b0*/  CS2R R96, SRZ ;  /* 0x0000000000607805 */ /* 0x000fe4000001ff00 */
[----:B------:R-:W-:Y:S01]  /*14c0*/  CS2R R98, SRZ ;  /* 0x0000000000627805 */ /* 0x000fe2000001ff00 */
[----:B------:R-:W-:Y:S01]  /*14d0*/  UIADD3 UR10, UR10, 0x180, URZ ;  /* 0x000001800a0a7890 */ /* 0x000fe2000fffe03f */
[----:B------:R-:W-:Y:S02]  /*14e0*/  CS2R R100, SRZ ;  /* 0x0000000000647805 */ /* 0x000fe4000001ff00 */
[----:B------:R-:W-:Y:S02]  /*14f0*/  CS2R R102, SRZ ;  /* 0x0000000000667805 */ /* 0x000fe4000001ff00 */
[----:B------:R-:W-:Y:S01]  /*1500*/  CS2R R72, SRZ ;  /* 0x0000000000487805 */ /* 0x000fe2000001ff00 */
[----:B------:R-:W-:Y:S01]  /*1510*/  USHF.R.U32.HI UR10, URZ, 0x4, UR10 ;  /* 0x000000043f0a7899 */ /* 0x000fe2000801160a */
[----:B------:R-:W-:-:S02]  /*1520*/  CS2R R74, SRZ ;  /* 0x00000000004a7805 */ /* 0x000fc4000001ff00 */
[----:B------:R-:W-:Y:S02]  /*1530*/  CS2R R76, SRZ ;  /* 0x00000000004c7805 */ /* 0x000fe4000001ff00 */
[----:B------:R-:W-:Y:S01]  /*1540*/  CS2R R78, SRZ ;  /* 0x00000000004e7805 */ /* 0x000fe2000001ff00 */
[----:B------:R-:W-:Y:S01]  /*1550*/  ULOP3.LUT UR10, UR10, 0x3fff, URZ, 0xc0, !UPT ;  /* 0x00003fff0a0a7892 */ /* 0x000fe2000f8ec03f */
        /* <DEDUP_REMOVED lines=22> */
[----:B---3--:R-:W-:Y:S02]  /*16c0*/  CS2R R28, SRZ ;  /* 0x00000000001c7805 */ /* 0x008fe4000001ff00 */
[----:B------:R-:W-:Y:S02]  /*16d0*/  CS2R R30, SRZ ;  /* 0x00000000001e7805 */ /* 0x000fe4000001ff00 */
[----:B------:R-:W-:Y:S02]  /*16e0*/  CS2R R32, SRZ ;  /* 0x0000000000207805 */ /* 0x000fe4000001ff00 */
[----:B------:R-:W-:Y:S02]  /*16f0*/  CS2R R34, SRZ ;  /* 0x0000000000227805 */ /* 0x000fe4000001ff00 */
[----:B------:R-:W-:Y:S02]  /*1700*/  CS2R R36, SRZ ;  /* 0x0000000000247805 */ /* 0x000fe4000001ff00 */
[----:B------:R-:W-:Y:S01]  /*1710*/  CS2R R38, SRZ ;  /* 0x0000000000267805 */ /* 0x000fe2000001ff00 */
[----:B------:R-:W-:Y:S06]  /*1720*/  @!P0 BRA `(.L_x_14) ;  /* 0x0000000c001c8947 */ /* 0x000fec0003800000 */
[----:B------:R-:W-:-:S06]  /*1730*/  UISETP.NE.AND UP0, UPT, UR26, 0x3, UPT ;  /* 0x000000031a00788c */ /* 0x000fcc000bf05270 */
[----:B------:R-:W-:-:S13]  /*1740*/  PLOP3.LUT P1, PT, PT, PT, UP0, 0x80, 0x0 ;  /* 0x000000000000781c */ /* 0x000fda0003f2f008 */
[----:B------:R-:W-:Y:S05]  /*1750*/  @!P1 BRA `(.L_x_15) ;  /* 0x0000000000049947 */ /* 0x000fea0003800000 */
[----:B------:R-:W-:Y:S01]  /*1760*/  BPT.TRAP 0x1 ;  /* 0x000000040000795c */ /* 0x000fe20000300000 */
.L_x_15:
[----:B------:R-:W-:Y:S01]  /*1770*/  ULEA UR7, UR5, UR11, 0x3 ;  /* 0x0000000b05077291 */ /* 0x000fe2000f8e183f */
[----:B------:R-:W-:-:S05]  /*1780*/  IMAD.U32 R6, RZ, RZ, UR4 ;  /* 0x00000004ff067e24 */ /* 0x000fca000f8e00ff */
[----:B------:R-:W-:-:S04]  /*1790*/  SHF.L.U32 R6, R6, 0x1f, RZ ;  /* 0x0000001f06067819 */ /* 0x000fc800000006ff */
[----:B------:R0:W1:Y:S01]  /*17a0*/  SYNCS.PHASECHK.TRANS64.TRYWAIT P0, [UR7], R6 ;  /* 0x00000006ff0075a7 */ /* 0x0000620008000147 */
[----:B------:R-:W-:Y:S05]  /*17b0*/  @!P1 BRA `(.L_x_16) ;  /* 0x0000000000049947 */ /* 0x000fea0003800000 */
[----:B------:R-:W-:Y:S01]  /*17c0*/  BPT.TRAP 0x1 ;  /* 0x000000040000795c */ /* 0x000fe20000300000 */
.L_x_16:
[----:B------:R-:W-:Y:S01]  /*17d0*/  UMOV UR6, 0x2 ;  /* 0x0000000200067882 */ /* 0x000fe20000000000 */
[----:B------:R-:W-:Y:S01]  /*17e0*/  IMAD.MOV.U32 R10, RZ, RZ, RZ ;  /* 0x000000ffff0a7224 */ /* 0x000fe200078e00ff */
[----:B-1----:R-:W-:Y:S06]  /*17f0*/  @P0 BRA `(.L_x_17) ;  /* 0x0000000000080947 */ /* 0x002fec0003800000 */
[----:B------:R-:W1:Y:S02]  /*1800*/  SYNCS.PHASECHK.TRANS64.TRYWAIT P0, [UR7], R6 ;  /* 0x00000006ff0075a7 */ /* 0x000e640008000147 */
[----:B-1----:R-:W-:Y:S05]  /*1810*/  @!P0 BRA `(.L_x_18) ;  /* 0x0000009c00ac8947 */ /* 0x002fea0003800000 */
.L_x_17:
[----:B------:R-:W-:Y:S01]  /*1820*/  UIADD3 UR7, UR11, 0x18180, URZ ;  /* 0x000181800b077890 */ /* 0x000fe2000fffe03f */
[----:B------:R-:W-:Y:S01]  /*1830*/  WARPGROUP.ARRIVE ;  /* 0x00000000000079c5 */ /* 0x000fe20000000000 */
[----:B------:R-:W-:Y:S01]  /*1840*/  ULOP3.LUT UR16, UR10, 0x10000, URZ, 0xfc, !UPT ;  /* 0x000100000a107892 */ /* 0x000fe2000f8efc3f */
[----:B------:R-:W-:Y:S01]  /*1850*/  IMAD.MOV.U32 R11, RZ, RZ, RZ ;  /* 0x000000ffff0b7224 */ /* 0x000fe200078e00ff */
[----:B------:R-:W-:Y:S01]  /*1860*/  USHF.R.U32.HI UR7, URZ, 0x4, UR7 ;  /* 0x000000043f077899 */ /* 0x000fe20008011607 */
[----:B------:R-:W-:Y:S01]  /*1870*/  CS2R R8, SRZ ;  /* 0x0000000000087805 */ /* 0x000fe2000001ff00 */
[----:B------:R-:W-:Y:S01]  /*1880*/  UMOV UR17, 0x80000020 ;  /* 0x8000002000117882 */ /* 0x000fe20000000000 */
[----:B------:R-:W-:Y:S01]  /*1890*/  UMOV UR19, 0x80000020 ;  /* 0x8000002000137882 */ /* 0x000fe20000000000 */
[----:B------:R-:W-:Y:S01]  /*18a0*/  ULOP3.LUT UR7, UR7, 0x3fff, URZ, 0xc0, !UPT ;  /* 0x00003fff07077892 */ /* 0x000fe2000f8ec03f */
[----:B------:R-:W-:Y:S02]  /*18b0*/  CS2R R12, SRZ ;  /* 0x00000000000c7805 */ /* 0x000fe4000001ff00 */
[----:B------:R-:W-:-:S02]  /*18c0*/  CS2R R16, SRZ ;  /* 0x0000000000107805 */ /* 0x000fc4000001ff00 */
[----:B------:R-:W-:Y:S01]  /*18d0*/  CS2R R14, SRZ ;  /* 0x00000000000e7805 */ /* 0x000fe2000001ff00 */
[----:B------:R-:W-:Y:S01]  /*18e0*/  ULOP3.LUT UR8, UR7, 0x10000, URZ, 0xfc, !UPT ;  /* 0x0001000007087892 */ /* 0x000fe2000f8efc3f */
[----:B------:R-:W-:Y:S01]  /*18f0*/  CS2R R18, SRZ ;  /* 0x0000000000127805 */ /* 0x000fe2000001ff00 */
[----:B------:R-:W-:Y:S01]  /*1900*/  ULEA UR7, UR5, UR16, 0x9 ;  /* 0x0000001005077291 */ /* 0x000fe2000f8e483f */
[----:B------:R-:W-:Y:S01]  /*1910*/  CS2R R20, SRZ ;  /* 0x0000000000147805 */ /* 0x000fe2000001ff00 */
[----:B------:R-:W-:Y:S01]  /*1920*/  UIMAD UR8, UR5, 0x280, UR8 ;  /* 0x00000280050878a4 */ /* 0x000fe2000f8e0208 */
[----:B------:R-:W-:Y:S02]  /*1930*/  CS2R R22, SRZ ;  /* 0x0000000000167805 */ /* 0x000fe4000001ff00 */
[----:B------:R-:W-:Y:S02]  /*1940*/  CS2R R104, SRZ ;  /* 0x0000000000687805 */ /* 0x000fe4000001ff00 */
[----:B------:R-:W-:Y:S01]  /*1950*/  CS2R R106, SRZ ;  /* 0x00000000006a7805 */ /* 0x000fe2000001ff00 */
[----:B------:R-:W-:Y:S01]  /*1960*/  UIADD3 UR20, UR8, 0x80, URZ ;  /* 0x0000008008147890 */ /* 0x000fe2000fffe03f */
[----:B------:R-:W-:Y:S01]  /*1970*/  CS2R R110, SRZ ;  /* 0x00000000006e7805 */ /* 0x000fe2000001ff00 */
[----:B------:R-:W-:Y:S01]  /*1980*/  UMOV UR16, UR7 ;  /* 0x0000000700107c82 */ /* 0x000fe20008000000 */
[----:B------:R-:W-:Y:S01]  /*1990*/  UMOV UR18, UR8 ;  /* 0x0000000800127c82 */ /* 0x000fe20008000000 */
[----:B------:R-:W-:Y:S01]  /*19a0*/  UIADD3 UR21, UR8, 0x100, URZ ;  /* 0x0000010008157890 */ /* 0x000fe2000fffe03f */
[----:B------:R-:W-:Y:S01]  /*19b0*/  QGMMA.64x32x32.F32.E4M3.E4M3 R88, gdesc[UR16], RZ, !UPT ;  /* 0x00600000105879f3 */ /* 0x000fe2000c7008ff */
[----:B------:R-:W-:Y:S01]  /*19c0*/  UMOV UR19, 0x80000020 ;  /* 0x8000002000137882 */ /* 0x000fe20000000000 */
        /* <DEDUP_REMOVED lines=13> */
[----:B------:R-:W-:Y:S01]  /*1aa0*/  CS2R R108, SRZ ;  /* 0x00000000006c7805 */ /* 0x000fe2000001ff00 */
[----:B------:R-:W-:Y:S01]  /*1ab0*/  QGMMA.64x32x32.F32.E4M3.E4M3 R24, gdesc[UR16], RZ, !UPT ;  /* 0x00600000101879f3 */ /* 0x000fe2000c7008ff */
[----:B------:R-:W-:Y:S01]  /*1ac0*/  UIADD3 UR16, UR7, 0x2, URZ ;  /* 0x0000000207107890 */ /* 0x000fe2000fffe03f */
[----:B------:R-:W-:Y:S01]  /*1ad0*/  CS2R R112, SRZ ;  /* 0x0000000000707805 */ /* 0x000fe2000001ff00 */
[----:B------:R-:W-:Y:S01]  /*1ae0*/  UIADD3 UR18, UR8, 0x2, URZ ;  /* 0x0000000208127890 */ /* 0x000fe2000fffe03f */
[----:B------:R-:W-:Y:S01]  /*1af0*/  CS2R R114, SRZ ;  /* 0x0000000000727805 */ /* 0x000fe2000001ff00 */
[----:B------:R-:W-:Y:S01]  /*1b00*/  UIADD3 UR7, UR8, 0x82, URZ ;  /* 0x0000008208077890 */ /* 0x000fe2000fffe03f */
[----:B------:R-:W-:Y:S01]  /*1b10*/  CS2R R116, SRZ ;  /* 0x0000000000747805 */ /* 0x000fe2000001ff00 */
[----:B------:R-:W-:Y:S01]  /*1b20*/  UMOV UR17, 0x80000020 ;  /* 0x8000002000117882 */ /* 0x000fe20000000000 */
[----:B------:R-:W-:Y:S01]  /*1b30*/  UMOV UR19, 0x80000020 ;  /* 0x8000002000137882 */ /* 0x000fe20000000000 */
        /* <DEDUP_REMOVED lines=24> */
[----:B------:R-:W-:Y:S01]  /*1cc0*/  CS2R R166, SRZ ;  /* 0x0000000000a67805 */ /* 0x000fe2000001ff00 */
[----:B------:R-:W-:Y:S01]  /*1cd0*/  QGMMA.64x32x32.F32.E4M3.E4M3 R88, gdesc[UR16], R88 ;  /* 0x00600000105879f3 */ /* 0x000fe20008700858 */
[----:B------:R-:W-:Y:S01]  /*1ce0*/  UMOV UR18, UR7 ;  /* 0x0000000700127c82 */ /* 0x000fe20008000000 */
[----:B------:R-:W-:Y:S01]  /*1cf0*/  UIADD3 UR7, UR8, 0x182, URZ ;  /* 0x0000018208077890 */ /* 0x000fe2000fffe03f */
[----:B------:R-:W-:Y:S01]  /*1d00*/  UMOV UR19, 0x80000020 ;  /* 0x8000002000137882 */ /* 0x000fe20000000000 */
[----:B------:R-:W-:Y:S01]  /*1d10*/  UIADD3 UR8, UR8, 0x202, URZ ;  /* 0x0000020208087890 */ /* 0x000fe2000fffe03f */
[----:B------:R-:W-:Y:S01]  /*1d20*/  QGMMA.64x32x32.F32.E4M3.E4M3 R72, gdesc[UR16], R72 ;  /* 0x00600000104879f3 */ /* 0x000fe20008700848 */
[----:B------:R-:W-:Y:S01]  /*1d30*/  UMOV UR18, UR20 ;  /* 0x0000001400127c82 */ /* 0x000fe20008000000 */
[----:B------:R-:W-:-:S02]  /*1d40*/  UMOV UR19, 0x80000020 ;  /* 0x8000002000137882 */ /* 0x000fc40000000000 */
[----:B------:R-:W-:Y:S01]  /*1d50*/  QGMMA.64x32x32.F32.E4M3.E4M3 R56, gdesc[UR16], R56 ;  /* 0x00600000103879f3 */ /* 0x000fe20008700838 */
[----:B------:R-:W-:Y:S01]  /*1d60*/  UMOV UR18, UR7 ;  /* 0x0000000700127c82 */ /* 0x000fe20008000000 */
[----:B------:R-:W-:Y:S01]  /*1d70*/  ULDC UR7, c[0x0][0x50c] ;  /* 0x0001430000077ab9 */ /* 0x000fe20000000800 */
[----:B------:R-:W-:Y:S01]  /*1d80*/  UMOV UR19, 0x80000020 ;  /* 0x8000002000137882 */ /* 0x000fe20000000000 */
[----:B------:R-:W-:Y:S01]  /*1d90*/  UISETP.NE.AND UP0, UPT, UR7, 0x2, UPT ;  /* 0x000000020700788c */ /* 0x000fe2000bf05270 */
[----:B------:R-:W-:Y:S01]  /*1da0*/  QGMMA.64x32x32.F32.E4M3.E4M3 R40, gdesc[UR16], R40 ;  /* 0x00600000102879f3 */ /* 0x000fe20008700828 */
[----:B------:R-:W-:Y:S01]  /*1db0*/  UMOV UR18, UR8 ;  /* 0x0000000800127c82 */ /* 0x000fe20008000000 */
[----:B------:R-:W-:Y:S01]  /*1dc0*/  UMOV UR19, 0x80000020 ;  /* 0x8000002000137882 */ /* 0x000fe20000000000 */
[----:B------:R-:W-:Y:S01]  /*1dd0*/  USEL UR7, URZ, 0x1, UP0 ;  /* 0x000000013f077887 */ /* 0x000fe20008000000 */
[----:B------:R-:W-:Y:S05]  /*1de0*/  QGMMA.64x32x32.F32.E4M3.E4M3 R24, gdesc[UR16], R24, gsb0 ;  /* 0x00600000101879f3 */ /* 0x000fea0008000818 */
[----:B------:R-:W-:-:S13]  /*1df0*/  ISETP.NE.AND P0, PT, RZ, UR7, PT ;  /* 0x00000007ff007c0c */ /* 0x000fda000bf05270 */
[----:B------:R-:W-:Y:S05]  /*1e00*/  @!P0 BRA `(.L_x_19) ;  /* 0x0000000400488947 */ /* 0x000fea0003800000 */
[----:B------:R-:W-:Y:S02]  /*1e10*/  WARPGROUP.DEPBAR.LE gsb0, 0x0 ;  /* 0x00008000000079c5 */ /* 0x000fe40000010000 */
[----:B------:R-:W-:-:S01]  /*1e20*/  FADD R167, RZ, R88 ;  /* 0x00000058ffa77221 */ /* 0x000fc20000000000 */
[----:B------:R-:W-:Y:S01]  /*1e30*/  FADD R166, RZ, R89 ;  /* 0x00000059ffa67221 */ /* 0x000fe20000000000 */
        /* <DEDUP_REMOVED lines=78> */
[----:B------:R-:W-:-:S06]  /*2320*/  UMOV UR6, URZ ;  /* 0x0000003f00067c82 */ /* 0x000fcc0008000000 */
.L_x_19:
[----:B------:R-:W-:-:S04]  /*2330*/  UIADD3 UR27, UR5, 0x1, URZ ;  /* 0x00000001051b7890 */ /* 0x000fc8000fffe03f */
[----:B------:R-:W-:-:S04]  /*2340*/  UISETP.NE.AND UP0, UPT, UR27, 0xc, UPT ;  /* 0x0000000c1b00788c */ /* 0x000fc8000bf05270 */
[----:B------:R-:W-:Y:S02]  /*2350*/  USEL UR8, URZ, 0x1, UP0 ;  /* 0x000000013f087887 */ /* 0x000fe40008000000 */
[----:B------:R-:W-:Y:S02]  /*2360*/  USEL UR27, UR27, URZ, UP0 ;  /* 0x0000003f1b1b7287 */ /* 0x000fe40008000000 */
[----:B------:R-:W-:-:S06]  /*2370*/  ULOP3.LUT UR8, UR4, UR8, URZ, 0x3c, !UPT ;  /* 0x0000000804087292 */ /* 0x000fcc000f8e3c3f */
[----:B------:R-:W-:Y:S01]  /*2380*/  IMAD.U32 R169, RZ, RZ, UR8 ;  /* 0x00000008ffa97e24 */ /* 0x000fe2000f8e00ff */
[----:B------:R-:W-:-:S06]  /*2390*/  UMOV UR8, 0x1 ;  /* 0x0000000100087882 */ /* 0x000fcc0000000000 */
.L_x_14:
[----:B------:R-:W-:-:S04]  /*23a0*/  UISETP.LT.AND UP0, UPT, UR9, 0x1, UPT ;  /* 0x000000010900788c */ /* 0x000fc8000bf01270 */
[----:B------:R-:W-:-:S04]  /*23b0*/  USEL UR16, UR9, 0x1, UP0 ;  /* 0x0000000109107887 */ /* 0x000fc80008000000 */
[----:B------:R-:W-:-:S04]  /*23c0*/  UIADD3 UR16, UR9, -UR16, URZ ;  /* 0x8000001009107290 */ /* 0x000fc8000fffe03f */
[----:B------:R-:W-:-:S06]  /*23d0*/  UISETP.GE.AND UP0, UPT, UR16, 0x1, UPT ;  /* 0x000000011000788c */ /* 0x000fcc000bf06270 */
[----:B------:R-:W-:-:S13]  /*23e0*/  PLOP3.LUT P0, PT, PT, PT, UP0, 0x80, 0x0 ;  /* 0x000000000000781c */ /* 0x000fda0003f0f008 */
[----:B------:R-:W-:Y:S05]  /*23f0*/  @!P0 BRA `(.L_x_20) ;  /* 0x0000000800e08947 */ /* 0x000fea0003800000 */
[----:B01----:R-:W-:Y:S01]  /*2400*/  IMAD.U32 R6, RZ, RZ, UR16 ;  /* 0x00000010ff067e24 */ /* 0x003fe2000f8e00ff */
[----:B------:R-:W-:Y:S01]  /*2410*/  UMOV UR28, UR5 ;  /* 0x00000005001c7c82 */ /* 0x000fe20008000000 */
[----:B------:R-:W-:-:S05]  /*2420*/  ULDC UR29, c[0x0][0x50c] ;  /* 0x00014300001d7ab9 */ /* 0x000fca0000000800 */
.L_x_28:
[----:B------:R-:W-:-:S06]  /*2430*/  UISETP.NE.AND UP0, UPT, UR26, 0x3, UPT ;  /* 0x000000031a00788c */ /* 0x000fcc000bf05270 */
[----:B------:R-:W-:-:S13]  /*2440*/  PLOP3.LUT P1, PT, PT, PT, UP0, 0x80, 0x0 ;  /* 0x000000000000781c */ /* 0x000fda0003f2f008 */
[----:B01----:R-:W-:Y:S05]  /*2450*/  @!P1 BRA `(.L_x_21) ;  /* 0x0000000000049947 */ /* 0x003fea0003800000 */
[----:B------:R-:W-:Y:S01]  /*2460*/  BPT.TRAP 0x1 ;  /* 0x000000040000795c */ /* 0x000fe20000300000 */
.L_x_21:
[----:B------:R-:W0:Y:S01]  /*2470*/  S2UR UR16, SR_CgaCtaId ;  /* 0x00000000001079c3 */ /* 0x000e220000008800 */
[----:B------:R-:W-:Y:S01]  /*2480*/  UMOV UR11, 0x400 ;  /* 0x00000400000b7882 */ /* 0x000fe20000000000 */
[----:B------:R-:W-:Y:S01]  /*2490*/  SHF.L.U32 R7, R169, 0x1f, RZ ;  /* 0x0000001fa9077819 */ /* 0x000fe200000006ff */
[----:B0-----:R-:W-:-:S04]  /*24a0*/  ULEA UR11, UR16, UR11, 0x18 ;  /* 0x0000000b100b7291 */ /* 0x001fc8000f8ec03f */
[----:B------:R-:W-:-:S09]  /*24b0*/  ULEA UR16, UR27, UR11, 0x3 ;  /* 0x0000000b1b107291 */ /* 0x000fd2000f8e183f */
[----:B------:R0:W1:Y:S01]  /*24c0*/  SYNCS.PHASECHK.TRANS64.TRYWAIT P0, [UR16], R7 ;  /* 0x00000007ff0075a7 */ /* 0x0000620008000150 */
[----:B------:R-:W-:Y:S05]  /*24d0*/  @!P1 BRA `(.L_x_22) ;  /* 0x0000000000049947 */ /* 0x000fea0003800000 */
[----:B------:R-:W-:Y:S01]  /*24e0*/  BPT.TRAP 0x1 ;  /* 0x000000040000795c */ /* 0x000fe20000300000 */
.L_x_22:
[----:B-1----:R-:W-:Y:S05]  /*24f0*/  @P0 BRA `(.L_x_23) ;  /* 0x0000000000080947 */ /* 0x002fea0003800000 */
[----:B------:R-:W1:Y:S02]  /*2500*/  SYNCS.PHASECHK.TRANS64.TRYWAIT P0, [UR16], R7 ;  /* 0x00000007ff0075a7 */ /* 0x000e640008000150 */
[----:B-1----:R-:W-:Y:S05]  /*2510*/  @!P0 BRA `(.L_x_24) ;  /* 0x0000009000848947 */ /* 0x002fea0003800000 */
.L_x_23:
[----:B------:R-:W-:Y:S01]  /*2520*/  UIADD3 UR16, UR11, 0x18180, URZ ;  /* 0x000181800b107890 */ /* 0x000fe2000fffe03f */
[----:B------:R-:W-:Y:S01]  /*2530*/  WARPGROUP.ARRIVE ;  /* 0x00000000000079c5 */ /* 0x000fe20000000000 */
[----:B------:R-:W-:Y:S02]  /*2540*/  UISETP.NE.AND UP0, UPT, UR7, URZ, UPT ;  /* 0x0000003f0700728c */ /* 0x000fe4000bf05270 */
[----:B------:R-:W-:Y:S02]  /*2550*/  USHF.R.U32.HI UR16, URZ, 0x4, UR16 ;  /* 0x000000043f107899 */ /* 0x000fe40008011610 */
[----:B------:R-:W-:Y:S02]  /*2560*/  USEL UR8, UR8, URZ, !UP0 ;  /* 0x0000003f08087287 */ /* 0x000fe4000c000000 */
[----:B------:R-:W-:Y:S02]  /*2570*/  ULOP3.LUT UR16, UR16, 0x3fff, URZ, 0xc0, !UPT ;  /* 0x00003fff10107892 */ /* 0x000fe4000f8ec03f */
[----:B------:R-:W-:-:S02]  /*2580*/  ULOP3.LUT UR7, UR10, 0x10000, URZ, 0xfc, !UPT ;  /* 0x000100000a077892 */ /* 0x000fc4000f8efc3f */
[----:B------:R-:W-:Y:S02]  /*2590*/  ULOP3.LUT UR16, UR16, 0x10000, URZ, 0xfc, !UPT ;  /* 0x0001000010107892 */ /* 0x000fe4000f8efc3f */
[----:B------:R-:W-:Y:S02]  /*25a0*/  UISETP.NE.U32.AND UP0, UPT, UR8, URZ, UPT ;  /* 0x0000003f0800728c */ /* 0x000fe4000bf05070 */
[----:B------:R-:W-:Y:S02]  /*25b0*/  UIMAD UR8, UR27, 0x280, UR16 ;  /* 0x000002801b0878a4 */ /* 0x000fe4000f8e0210 */
[----:B------:R-:W-:Y:S02]  /*25c0*/  ULEA UR7, UR27, UR7, 0x9 ;  /* 0x000000071b077291 */ /* 0x000fe4000f8e483f */
[----:B------:R-:W-:Y:S02]  /*25d0*/  UIADD3 UR22, UR8, 0x80, URZ ;  /* 0x0000008008167890 */ /* 0x000fe4000fffe03f */
[----:B------:R-:W-:-:S02]  /*25e0*/  UIADD3 UR30, UR8, 0x100, URZ ;  /* 0x00000100081e7890 */ /* 0x000fc4000fffe03f */
[----:B------:R-:W-:Y:S01]  /*25f0*/  UIADD3 UR31, UR8, 0x180, URZ ;  /* 0x00000180081f7890 */ /* 0x000fe2000fffe03f */
[----:B------:R-:W-:Y:S01]  /*2600*/  UMOV UR16, UR7 ;  /* 0x0000000700107c82 */ /* 0x000fe20008000000 */
[----:B------:R-:W-:Y:S01]  /*2610*/  UMOV UR17, 0x80000020 ;  /* 0x8000002000117882 */ /* 0x000fe20000000000 */
[----:B------:R-:W-:Y:S01]  /*2620*/  UMOV UR18, UR8 ;  /* 0x0000000800127c82 */ /* 0x000fe20008000000 */
[----:B------:R-:W-:Y:S01]  /*2630*/  UMOV UR19, 0x80000020 ;  /* 0x8000002000137882 */ /* 0x000fe20000000000 */
[----:B------:R-:W-:Y:S01]  /*2640*/  UIADD3 UR32, UR8, 0x200, URZ ;  /* 0x0000020008207890 */ /* 0x000fe2000fffe03f */
[----:B------:R-:W-:Y:S01]  /*2650*/  QGMMA.64x32x32.F32.E4M3.E4M3 R88, gdesc[UR16], R88, UP0 ;  /* 0x00600000105879f3 */ /* 0x000fe2000bf00858 */
[----:B------:R-:W-:Y:S01]  /*2660*/  UMOV UR18, UR22 ;  /* 0x0000001600127c82 */ /* 0x000fe20008000000 */
[----:B------:R-:W-:Y:S01]  /*2670*/  UMOV UR19, 0x80000020 ;  /* 0x8000002000137882 */ /* 0x000fe20000000000 */
[----:B------:R-:W-:Y:S01]  /*2680*/  UMOV UR20, UR16 ;  /* 0x0000001000147c82 */ /* 0x000fe20008000000 */
[----:B------:R-:W-:Y:S01]  /*2690*/  UMOV UR21, UR17 ;  /* 0x0000001100157c82 */ /* 0x000fe20008000000 */
[----:B------:R-:W-:Y:S01]  /*26a0*/  QGMMA.64x32x32.F32.E4M3.E4M3 R72, gdesc[UR16], R72, UP0 ;  /* 0x00600000104879f3 */ /* 0x000fe2000bf00848 */
[----:B------:R-:W-:Y:S01]  /*26b0*/  UMOV UR22, UR30 ;  /* 0x0000001e00167c82 */ /* 0x000fe20008000000 */
[----:B------:R-:W-:Y:S01]  /*26c0*/  UMOV UR23, 0x80000020 ;  /* 0x8000002000177882 */ /* 0x000fe20000000000 */
[----:B------:R-:W-:Y:S01]  /*26d0*/  UMOV UR18, UR31 ;  /* 0x0000001f00127c82 */ /* 0x000fe20008000000 */
[----:B------:R-:W-:Y:S01]  /*26e0*/  UMOV UR19, 0x80000020 ;  /* 0x8000002000137882 */ /* 0x000fe20000000000 */
[----:B------:R-:W-:Y:S01]  /*26f0*/  QGMMA.64x32x32.F32.E4M3.E4M3 R56, gdesc[UR20], R56, UP0 ;  /* 0x00600000143879f3 */ /* 0x000fe2000bf00838 */
[----:B------:R-:W-:-:S02]  /*2700*/  UIADD3 UR22, UR8, 0x102, URZ ;  /* 0x0000010208167890 */ /* 0x000fc4000fffe03f */
[----:B------:R-:W-:Y:S01]  /*2710*/  UIADD3 UR30, UR8, 0x182, URZ ;  /* 0x00000182081e7890 */ /* 0x000fe2000fffe03f */
[----:B------:R-:W-:Y:S01]  /*2720*/  QGMMA.64x32x32.F32.E4M3.E4M3 R40, gdesc[UR16], R40, UP0 ;  /* 0x00600000102879f3 */ /* 0x000fe2000bf00828 */
[----:B------:R-:W-:Y:S01]  /*2730*/  UMOV UR18, UR32 ;  /* 0x0000002000127c82 */ /* 0x000fe20008000000 */
[----:B------:R-:W-:Y:S01]  /*2740*/  UMOV UR19, 0x80000020 ;  /* 0x8000002000137882 */ /* 0x000fe20000000000 */
[----:B------:R-:W-:Y:S01]  /*2750*/  UMOV UR23, 0x80000020 ;  /* 0x8000002000177882 */ /* 0x000fe20000000000 */
[----:B------:R-:W-:Y:S01]  /*2760*/  QGMMA.64x32x32.F32.E4M3.E4M3 R24, gdesc[UR16], R24, UP0 ;  /* 0x00600000101879f3 */ /* 0x000fe2000bf00818 */
[----:B------:R-:W-:Y:S02]  /*2770*/  UIADD3 UR16, UR7, 0x2, URZ ;  /* 0x0000000207107890 */ /* 0x000fe4000fffe03f */
[----:B------:R-:W-:Y:S02]  /*2780*/  UIADD3 UR18, UR8, 0x2, URZ ;  /* 0x0000000208127890 */ /* 0x000fe4000fffe03f */
[----:B------:R-:W-:Y:S01]  /*2790*/  UIADD3 UR7, UR8, 0x82, URZ ;  /* 0x0000008208077890 */ /* 0x000fe2000fffe03f */
[----:B------:R-:W-:Y:S01]  /*27a0*/  UMOV UR17, 0x80000020 ;  /* 0x8000002000117882 */ /* 0x000fe20000000000 */
[----:B------:R-:W-:Y:S01]  /*27b0*/  UMOV UR19, 0x80000020 ;  /* 0x8000002000137882 */ /* 0x000fe20000000000 */
[----:B------:R-:W-:Y:S01]  /*27c0*/  UIADD3 UR8, UR8, 0x202, URZ ;  /* 0x0000020208087890 */ /* 0x000fe2000fffe03f */
[----:B------:R-:W-:Y:S01]  /*27d0*/  UMOV UR20, UR16 ;  /* 0x0000001000147c82 */ /* 0x000fe20008000000 */
[----:B------:R-:W-:Y:S01]  /*27e0*/  UMOV UR21, UR17 ;  /* 0x0000001100157c82 */ /* 0x000fe20008000000 */
[----:B------:R-:W-:-:S04]  /*27f0*/  UIADD3 UR6, UR6, 0x2, URZ ;  /* 0x0000000206067890 */ /* 0x000fc8000fffe03f */
[----:B------:R-:W-:Y:S01]  /*2800*/  UISETP.NE.AND UP0, UPT, UR6, UR29, UPT ;  /* 0x0000001d0600728c */ /* 0x000fe2000bf05270 */
[----:B------:R-:W-:Y:S01]  /*2810*/  QGMMA.64x32x32.F32.E4M3.E4M3 R88, gdesc[UR16], R88 ;  /* 0x00600000105879f3 */ /* 0x000fe20008700858 */
[----:B------:R-:W-:Y:S01]  /*2820*/  UMOV UR18, UR7 ;  /* 0x0000000700127c82 */ /* 0x000fe20008000000 */
[----:B------:R-:W-:Y:S01]  /*2830*/  UMOV UR19, 0x80000020 ;  /* 0x8000002000137882 */ /* 0x000fe20000000000 */
[----:B------:R-:W-:Y:S01]  /*2840*/  USEL UR7, URZ, 0x1, UP0 ;  /* 0x000000013f077887 */ /* 0x000fe20008000000 */
[----:B------:R-:W-:Y:S01]  /*2850*/  QGMMA.64x32x32.F32.E4M3.E4M3 R72, gdesc[UR16], R72 ;  /* 0x00600000104879f3 */ /* 0x000fe20008700848 */
[----:B------:R-:W-:Y:S01]  /*2860*/  UMOV UR18, UR30 ;  /* 0x0000001e00127c82 */ /* 0x000fe20008000000 */
[----:B------:R-:W-:-:S03]  /*2870*/  UMOV UR19, 0x80000020 ;  /* 0x8000002000137882 */ /* 0x000fc60000000000 */
[----:B------:R-:W-:Y:S01]  /*2880*/  ISETP.NE.AND P0, PT, RZ, UR7, PT ;  /* 0x00000007ff007c0c */ /* 0x000fe2000bf05270 */
[----:B------:R-:W-:Y:S04]  /*2890*/  QGMMA.64x32x32.F32.E4M3.E4M3 R56, gdesc[UR20], R56 ;  /* 0x00600000143879f3 */ /* 0x000fe80008700838 */
[----:B------:R-:W-:Y:S01]  /*28a0*/  QGMMA.64x32x32.F32.E4M3.E4M3 R40, gdesc[UR16], R40 ;  /* 0x00600000102879f3 */ /* 0x000fe20008700828 */
[----:B------:R-:W-:Y:S01]  /*28b0*/  UMOV UR18, UR8 ;  /* 0x0000000800127c82 */ /* 0x000fe20008000000 */
[----:B------:R-:W-:Y:S02]  /*28c0*/  UMOV UR19, 0x80000020 ;  /* 0x8000002000137882 */ /* 0x000fe40000000000 */
[----:B------:R-:W-:Y:S03]  /*28d0*/  QGMMA.64x32x32.F32.E4M3.E4M3 R24, gdesc[UR16], R24, gsb0 ;  /* 0x00600000101879f3 */ /* 0x000fe60008000818 */
[----:B------:R-:W-:-:S02]  /*28e0*/  WARPGROUP.DEPBAR.LE gsb0, 0x1 ;  /* 0x00008000000079c5 */ /* 0x000fc40000010100 */
[----:B------:R-:W-:Y:S05]  /*28f0*/  @!P0 BRA `(.L_x_25) ;  /* 0x0000000400488947 */ /* 0x000fea0003800000 */
[----:B------:R-:W-:Y:S02]  /*2900*/  WARPGROUP.DEPBAR.LE gsb0, 0x0 ;  /* 0x00008000000079c5 */ /* 0x000fe40000010000 */
[----:B------:R-:W-:-:S01]  /*2910*/  FADD R167, R88, R167 ;  /* 0x000000a758a77221 */ /* 0x000fc20000000000 */
[----:B------:R-:W-:Y:S01]  /*2920*/  FADD R166, R89, R166 ;  /* 0x000000a659a67221 */ /* 0x000fe20000000000 */
        /* <DEDUP_REMOVED lines=78> */
[----:B------:R-:W-:-:S06]  /*2e10*/  UMOV UR6, URZ ;  /* 0x0000003f00067c82 */ /* 0x000fcc0008000000 */
.L_x_25:
[----:B------:R-:W-:Y:S05]  /*2e20*/  @!P1 BRA `(.L_x_26) ;  /* 0x0000000000049947 */ /* 0x000fea0003800000 */
[----:B------:R-:W-:Y:S01]  /*2e30*/  BPT.TRAP 0x1 ;  /* 0x000000040000795c */ /* 0x000fe20000300000 */
.L_x_26:
[----:B------:R-:W-:Y:S02]  /*2e40*/  UISETP.GT.U32.AND UP0, UPT, UR13, 0x1, UPT ;  /* 0x000000010d00788c */ /* 0x000fe4000bf04070 */
[----:B------:R-:W-:-:S04]  /*2e50*/  ULEA UR8, UR28, UR11, 0x3 ;  /* 0x0000000b1c087291 */ /* 0x000fc8000f8e183f */
[----:B------:R-:W-:Y:S01]  /*2e60*/  UIADD3 UR8, UR8, 0x60, URZ ;  /* 0x0000006008087890 */ /* 0x000fe2000fffe03f */
[----:B------:R-:W-:-:S03]  /*2e70*/  PLOP3.LUT P0, PT, PT, PT, UP0, 0x80, 0x0 ;  /* 0x000000000000781c */ /* 0x000fc60003f0f008 */
[----:B------:R-:W-:-:S09]  /*2e80*/  UPRMT UR8, URZ, 0x654, UR8 ;  /* 0x000006543f087896 */ /* 0x000fd20008000008 */
[----:B------:R-:W-:Y:S01]  /*2e90*/  SYNCS.ARRIVE.TRANS64.RED.A1T0 RZ, [UR8], RZ ;  /* 0x000000ffffff79a7 */ /* 0x000fe20008100408 */
[----:B------:R-:W-:Y:S05]  /*2ea0*/  @P0 BRA `(.L_x_27) ;  /* 0x0000000000040947 */ /* 0x000fea0003800000 */
[----:B------:R-:W-:Y:S01]  /*2eb0*/  BPT.TRAP 0x1 ;  /* 0x000000040000795c */ /* 0x000fe20000300000 */
.L_x_27:
[----:B------:R-:W-:Y:S01]  /*2ec0*/  UIADD3 UR27, UR27, 0x1, URZ ;  /* 0x000000011b1b7890 */ /* 0x000fe2000fffe03f */
[C---:B------:R-:W-:Y:S01]  /*2ed0*/  ISETP.GT.AND P0, PT, R6.reuse, 0x1, PT ;  /* 0x000000010600780c */ /* 0x040fe20003f04270 */
[----:B------:R-:W-:Y:S01]  /*2ee0*/  UIADD3 UR28, UR28, 0x1, URZ ;  /* 0x000000011c1c7890 */ /* 0x000fe2000fffe03f */
[----:B------:R-:W-:Y:S01]  /*2ef0*/  VIADD R6, R6, 0xffffffff ;  /* 0xffffffff06067836 */ /* 0x000fe20000000000 */
[----:B------:R-:W-:Y:S02]  /*2f00*/  UISETP.NE.AND UP0, UPT, UR27, 0xc, UPT ;  /* 0x0000000c1b00788c */ /* 0x000fe4000bf05270 */
[----:B------:R-:W-:Y:S02]  /*2f10*/  UISETP.NE.AND UP1, UPT, UR28, 0xc, UPT ;  /* 0x0000000c1c00788c */ /* 0x000fe4000bf25270 */
[----:B------:R-:W-:Y:S02]  /*2f20*/  USEL UR8, URZ, 0x1, UP0 ;  /* 0x000000013f087887 */ /* 0x000fe40008000000 */
[----:B------:R-:W-:-:S02]  /*2f30*/  USEL UR27, UR27, URZ, UP0 ;  /* 0x0000003f1b1b7287 */ /* 0x000fc40008000000 */
[----:B------:R-:W-:Y:S02]  /*2f40*/  USEL UR28, UR28, URZ, UP1 ;  /* 0x0000003f1c1c7287 */ /* 0x000fe40008800000 */
[----:B------:R-:W-:Y:S01]  /*2f50*/  LOP3.LUT R169, R169, UR8, RZ, 0x3c, !PT ;  /* 0x00000008a9a97c12 */ /* 0x000fe2000f8e3cff */
[----:B------:R-:W-:Y:S01]  /*2f60*/  UMOV UR8, 0x1 ;  /* 0x0000000100087882 */ /* 0x000fe20000000000 */
[----:B------:R-:W-:Y:S08]  /*2f70*/  @P0 BRA `(.L_x_28) ;  /* 0xfffffff4002c0947 */ /* 0x000ff0000383ffff */
.L_x_20:
[----:B------:R-:W-:Y:S01]  /*2f80*/  UISETP.NE.AND UP0, UPT, UR6, URZ, UPT ;  /* 0x0000003f0600728c */ /* 0x000fe2000bf05270 */
[----:B01----:R-:W0:Y:S03]  /*2f90*/  LDC R6, c[0x0][0x28c] ;  /* 0x0000a300ff067b82 */ /* 0x003e260000000800 */
[----:B------:R-:W-:-:S06]  /*2fa0*/  USEL UR6, URZ, 0x1, !UP0 ;  /* 0x000000013f067887 */ /* 0x000fcc000c000000 */
[----:B------:R-:W-:Y:S02]  /*2fb0*/  ISETP.NE.AND P0, PT, RZ, UR6, PT ;  /* 0x00000006ff007c0c */ /* 0x000fe4000bf05270 */
[----:B0-----:R-:W-:-:S11]  /*2fc0*/  ISETP.GE.AND P1, PT, R6, 0x1, PT ;  /* 0x000000010600780c */ /* 0x001fd60003f26270 */
[----:B------:R-:W-:Y:S05]  /*2fd0*/  @!P0 BRA `(.L_x_29) ;  /* 0x0000000400448947 */ /* 0x000fea0003800000 */
[----:B------:R-:W-:Y:S02]  /*2fe0*/  WARPGROUP.DEPBAR.LE gsb0, 0x0 ;  /* 0x00008000000079c5 */ /* 0x000fe40000010000 */
[----:B------:R-:W-:Y:S01]  /*2ff0*/  FADD R167, R88, R167 ;  /* 0x000000a758a77221 */ /* 0x000fe20000000000 */
        /* <DEDUP_REMOVED lines=78> */
[----:B------:R-:W-:-:S07]  /*34e0*/  FADD R10, R10, R39 ;  /* 0x000000270a0a7221 */ /* 0x000fce0000000000 */
.L_x_29:
[----:B------:R-:W-:Y:S02]  /*34f0*/  WARPGROUP.DEPBAR.LE gsb0, 0x0 ;  /* 0x00008000000079c5 */ /* 0x000fe40000010000 */
[----:B------:R-:W-:Y:S05]  /*3500*/  @!P1 BRA `(.L_x_30) ;  /* 0x0000000000489947 */ /* 0x000fea0003800000 */
[----:B------:R-:W-:-:S06]  /*3510*/  UISETP.NE.AND UP0, UPT, UR26, 0x3, UPT ;  /* 0x000000031a00788c */ /* 0x000fcc000bf05270 */
[----:B------:R-:W-:-:S13]  /*3520*/  PLOP3.LUT P0, PT, PT, PT, UP0, 0x80, 0x0 ;  /* 0x000000000000781c */ /* 0x000fda0003f0f008 */
[----:B------:R-:W-:Y:S05]  /*3530*/  @!P0 BRA `(.L_x_31) ;  /* 0x0000000000048947 */ /* 0x000fea0003800000 */
[----:B------:R-:W-:Y:S01]  /*3540*/  BPT.TRAP 0x1 ;  /* 0x000000040000795c */ /* 0x000fe20000300000 */
.L_x_31:
[----:B------:R-:W-:-:S04]  /*3550*/  UISETP.LT.AND UP0, UPT, UR9, 0x1, UPT ;  /* 0x000000010900788c */ /* 0x000fc8000bf01270 */
[----:B------:R-:W-:Y:S02]  /*3560*/  USEL UR8, UR9, 0x1, UP0 ;  /* 0x0000000109087887 */ /* 0x000fe40008000000 */
[----:B------:R-:W-:Y:S02]  /*3570*/  UISETP.GT.U32.AND UP0, UPT, UR13, 0x1, UPT ;  /* 0x000000010d00788c */ /* 0x000fe4000bf04070 */
[----:B------:R-:W-:-:S04]  /*3580*/  UIADD3 UR8, UR5, UR9, -UR8 ;  /* 0x0000000905087290 */ /* 0x000fc8000fffe808 */
[----:B------:R-:W-:Y:S01]  /*3590*/  UIMAD.WIDE.U32 UR6, UR8, -0x55555555, URZ ;  /* 0xaaaaaaab080678a5 */ /* 0x000fe2000f8e003f */
[----:B------:R-:W-:-:S03]  /*35a0*/  PLOP3.LUT P0, PT, PT, PT, UP0, 0x80, 0x0 ;  /* 0x000000000000781c */ /* 0x000fc60003f0f008 */
[----:B------:R-:W-:-:S04]  /*35b0*/  USHF.R.U32.HI UR6, URZ, 0x3, UR7 ;  /* 0x000000033f067899 */ /* 0x000fc80008011607 */
[----:B------:R-:W-:-:S04]  /*35c0*/  UIMAD UR8, UR6, -0xc, UR8 ;  /* 0xfffffff4060878a4 */ /* 0x000fc8000f8e0208 */
[----:B------:R-:W-:-:S04]  /*35d0*/  ULEA UR8, UR8, UR11, 0x3 ;  /* 0x0000000b08087291 */ /* 0x000fc8000f8e183f */
[----:B------:R-:W-:-:S04]  /*35e0*/  UIADD3 UR8, UR8, 0x60, URZ ;  /* 0x0000006008087890 */ /* 0x000fc8000fffe03f */
[----:B------:R-:W-:-:S09]  /*35f0*/  UPRMT UR8, URZ, 0x654, UR8 ;  /* 0x000006543f087896 */ /* 0x000fd20008000008 */
[----:B------:R-:W-:Y:S01]  /*3600*/  SYNCS.ARRIVE.TRANS64.RED.A1T0 RZ, [UR8], RZ ;  /* 0x000000ffffff79a7 */ /* 0x000fe20008100408 */
[----:B------:R-:W-:Y:S05]  /*3610*/  @P0 BRA `(.L_x_30) ;  /* 0x0000000000040947 */ /* 0x000fea0003800000 */
[----:B------:R-:W-:Y:S01]  /*3620*/  BPT.TRAP 0x1 ;  /* 0x000000040000795c */ /* 0x000fe20000300000 */
.L_x_30:
[----:B------:R-:W0:Y:S01]  /*3630*/  LDC R28, c[0x0][0x288] ;  /* 0x0000a200ff1c7b82 */ /* 0x000e220000000800 */
[--C-:B------:R-:W-:Y:S01]  /*3640*/  SHF.R.U32.HI R6, RZ, 0x2, R0.reuse ;  /* 0x00000002ff067819 */ /* 0x100fe20000011600 */
[----:B------:R-:W-:Y:S01]  /*3650*/  IMAD R31, R4, 0xa0, RZ ;  /* 0x000000a0041f7824 */ /* 0x000fe200078e02ff */
[----:B------:R-:W-:Y:S01]  /*3660*/  LOP3.LUT R24, R0, 0x60, RZ, 0xc0, !PT ;  /* 0x0000006000187812 */ /* 0x000fe200078ec0ff */
[----:B------:R-:W-:Y:S01]  /*3670*/  UIADD3 UR10, UR9, UR5, URZ ;  /* 0x00000005090a7290 */ /* 0x000fe2000fffe03f */
[----:B------:R-:W-:Y:S01]  /*3680*/  SHF.R.U32.HI R25, RZ, 0x7, R0 ;  /* 0x00000007ff197819 */ /* 0x000fe20000011600 */
[----:B------:R-:W-:Y:S01]  /*3690*/  USHF.R.S32.HI UR11, URZ, 0x1f, UR12 ;  /* 0x0000001f3f0b7899 */ /* 0x000fe2000801140c */
[----:B------:R-:W-:Y:S01]  /*36a0*/  LOP3.LUT R7, R6, 0x7, RZ, 0xc0, !PT ;  /* 0x0000000706077812 */ /* 0x000fe200078ec0ff */
[----:B------:R-:W-:Y:S01]  /*36b0*/  UISETP.GT.U32.AND UP0, UPT, UR10, 0xb, UPT ;  /* 0x0000000b0a00788c */ /* 0x000fe2000bf04070 */
[----:B------:R-:W-:Y:S01]  /*36c0*/  SHF.R.U32.HI R26, RZ, 0x1, R24 ;  /* 0x00000001ff1a7819 */ /* 0x000fe20000011618 */
[----:B------:R-:W-:Y:S01]  /*36d0*/  ULDC.64 UR6, c[0x0][0x5d0] ;  /* 0x0001740000067ab9 */ /* 0x000fe20000000a00 */
[----:B------:R-:W-:Y:S01]  /*36e0*/  LOP3.LUT R6, R25, 0x1, RZ, 0xc0, !PT ;  /* 0x0000000119067812 */ /* 0x000fe200078ec0ff */
[----:B------:R-:W-:Y:S01]  /*36f0*/  ULDC UR16, c[0x0][0x284] ;  /* 0x0000a10000107ab9 */ /* 0x000fe20000000800 */
[----:B------:R-:W-:Y:S01]  /*3700*/  IADD3 R25, RZ, -R26, -R7 ;  /* 0x8000001aff197210 */ /* 0x000fe20007ffe807 */
[----:B------:R-:W-:-:S02]  /*3710*/  UIMAD UR5, UR11, UR6, URZ ;  /* 0x000000060b0572a4 */ /* 0x000fc4000f8e023f */
[----:B------:R-:W-:Y:S01]  /*3720*/  IMAD.U32 R33, RZ, RZ, UR6 ;  /* 0x00000006ff217e24 */ /* 0x000fe2000f8e00ff */
[----:B------:R-:W-:Y:S01]  /*3730*/  UISETP.LT.U32.AND UP0, UPT, UR9, 0xc, UP0 ;  /* 0x0000000c0900788c */ /* 0x000fe20008701070 */
[C---:B------:R-:W-:Y:S01]  /*3740*/  IMAD.SHL.U32 R24, R6.reuse, 0x40, RZ ;  /* 0x0000004006187824 */ /* 0x040fe200078e00ff */
[----:B------:R-:W-:Y:S01]  /*3750*/  UISETP.GE.U32.AND UP1, UPT, UR9, 0xc, UPT ;  /* 0x0000000c0900788c */ /* 0x000fe2000bf26070 */
[----:B------:R-:W-:Y:S01]  /*3760*/  IMAD R27, R6, -0x40, R25 ;  /* 0xffffffc0061b7824 */ /* 0x000fe200078e0219 */
[----:B------:R-:W-:Y:S01]  /*3770*/  LOP3.LUT R6, R0, 0x3, RZ, 0xc0, !PT ;  /* 0x0000000300067812 */ /* 0x000fe200078ec0ff */
[----:B------:R-:W-:Y:S01]  /*3780*/  UIMAD UR8, UR12, UR7, UR5 ;  /* 0x000000070c0872a4 */ /* 0x000fe2000f8e0205 */
[----:B------:R-:W-:Y:S01]  /*3790*/  LOP3.LUT R7, R24, 0x40, R7, 0xe2, !PT ;  /* 0x0000004018077812 */ /* 0x000fe200078ee207 */
[----:B------:R-:W-:Y:S01]  /*37a0*/  IMAD.SHL.U32 R24, R0, 0x2, RZ ;  /* 0x0000000200187824 */ /* 0x000fe200078e00ff */
[----:B0-----:R-:W-:Y:S01]  /*37b0*/  ISETP.GE.AND P0, PT, R31, R28, PT ;  /* 0x0000001c1f00720c */ /* 0x001fe20003f06270 */
[----:B------:R-:W-:Y:S01]  /*37c0*/  IMAD R30, R6, -0x2, R28 ;  /* 0xfffffffe061e7824 */ /* 0x000fe200078e021c */
[----:B------:R-:W-:Y:S01]  /*37d0*/  UIMAD.WIDE.U32 UR6, UR10, -0x55555555, URZ ;  /* 0xaaaaaaab0a0678a5 */ /* 0x000fe2000f8e003f */
[----:B------:R-:W-:Y:S01]  /*37e0*/  IMAD.SHL.U32 R6, R5, 0x80, RZ ;  /* 0x0000008005067824 */ /* 0x000fe200078e00ff */
[----:B------:R-:W-:Y:S01]  /*37f0*/  LOP3.LUT R24, R31, 0x6, R24, 0xf8, !PT ;  /* 0x000000061f187812 */ /* 0x000fe200078ef818 */
[----:B------:R-:W-:Y:S01]  /*3800*/  USEL UR5, URZ, 0x1, !UP0 ;  /* 0x000000013f057887 */ /* 0x000fe2000c000000 */
[----:B------:R-:W-:Y:S01]  /*3810*/  IMAD.WIDE R28, R5, 0x80, RZ ;  /* 0x00000080051c7825 */ /* 0x000fe200078e02ff */
[----:B------:R-:W-:Y:S01]  /*3820*/  USHF.R.U32.HI UR6, URZ, 0x3, UR7 ;  /* 0x000000033f067899 */ /* 0x000fe20008011607 */
[C---:B------:R-:W-:Y:S01]  /*3830*/  ISETP.GE.OR P0, PT, R6.reuse, UR16, P0 ;  /* 0x0000001006007c0c */ /* 0x040fe20008706670 */
[----:B------:R-:W-:Y:S01]  /*3840*/  ULOP3.LUT UR4, UR4, UR5, URZ, 0x3c, !UPT ;  /* 0x0000000504047292 */ /* 0x000fe2000f8e3c3f */
[----:B------:R-:W-:Y:S01]  /*3850*/  SHF.R.S32.HI R25, RZ, 0x1f, R24 ;  /* 0x0000001fff197819 */ /* 0x000fe20000011418 */
[----:B------:R-:W-:Y:S01]  /*3860*/  UIMAD UR5, UR6, -0xc, UR10 ;  /* 0xfffffff4060578a4 */ /* 0x000fe2000f8e020a */
[----:B------:R-:W-:Y:S01]  /*3870*/  IADD3 R27, -R6, UR16, R27 ;  /* 0x00000010061b7c10 */ /* 0x000fe2000fffe11b */
[----:B------:R-:W-:Y:S01]  /*3880*/  @UP1 ULOP3.LUT UR4, UR4, 0x1, UR6, 0x78, !UPT ;  /* 0x0000000104041892 */ /* 0x000fe2000f8e7806 */
[----:B------:R-:W-:Y:S01]  /*3890*/  LOP3.LUT R35, R28, R7, R26, 0xfe, !PT ;  /* 0x000000071c237212 */ /* 0x000fe200078efe1a */
[----:B------:R-:W-:-:S04]  /*38a0*/  IMAD.WIDE.U32 R4, R33, UR12, R24 ;  /* 0x0000000c21047c25 */ /* 0x000fc8000f8e0018 */
[----:B------:R-:W-:Y:S02]  /*38b0*/  VIADD R5, R5, UR8 ;  /* 0x0000000805057c36 */ /* 0x000fe40008000000 */
[----:B------:R-:W-:Y:S02]  /*38c0*/  IMAD.IADD R30, R30, 0x1, -R31 ;  /* 0x000000011e1e7824 */ /* 0x000fe400078e0a1f */
[----:B------:R-:W-:Y:S01]  /*38d0*/  IMAD.MOV.U32 R26, RZ, RZ, -0x1 ;  /* 0xffffffffff1a7424 */ /* 0x000fe200078e00ff */
[----:B------:R-:W-:Y:S06]  /*38e0*/  @P0 BRA `(.L_x_32) ;  /* 0x0000005c00180947 */ /* 0x000fec0003800000 */
[----:B------:R-:W0:Y:S01]  /*38f0*/  LDC.64 R32, c[0x0][0x5c8] ;  /* 0x00017200ff207b82 */ /* 0x000e220000000a00 */
[----:B------:R-:W-:Y:S01]  /*3900*/  ULDC.64 UR6, c[0x0][0x5c0] ;  /* 0x0001700000067ab9 */ /* 0x000fe20000000a00 */
[----:B------:R-:W-:Y:S01]  /*3910*/  BSSY B0, `(.L_x_32) ;  /* 0x00005c3000007945 */ /* 0x000fe20003800000 */
[-C--:B0-----:R-:W-:Y:S02]  /*3920*/  IMAD R6, R29, R32.reuse, RZ ;  /* 0x000000201d067224 */ /* 0x081fe400078e02ff */
[----:B------:R-:W-:-:S04]  /*3930*/  IMAD.WIDE.U32 R4, R35, R32, R4 ;  /* 0x0000002023047225 */ /* 0x000fc800078e0004 */
[----:B------:R-:W-:Y:S01]  /*3940*/  IMAD R31, R35, R33, R6 ;  /* 0x00000021231f7224 */ /* 0x000fe200078e0206 */
[----:B------:R-:W-:Y:S02]  /*3950*/  LEA R7, P0, R32, R4, 0x3 ;  /* 0x0000000420077211 */ /* 0x000fe400078018ff */
[----:B------:R-:W-:Y:S01]  /*3960*/  IADD3 R6, P1, R4, UR6, RZ ;  /* 0x0000000604067c10 */ /* 0x000fe2000ff3e0ff */
[----:B------:R-:W-:Y:S01]  /*3970*/  IMAD.IADD R31, R5, 0x1, R31 ;  /* 0x00000001051f7824 */ /* 0x000fe200078e021f */
[----:B------:R-:W-:-:S04]  /*3980*/  IADD3 R4, P2, R7, UR6, RZ ;  /* 0x0000000607047c10 */ /* 0x000fc8000ff5e0ff */
[----:B------:R-:W-:Y:S02]  /*3990*/  LEA.HI.X R5, R32, R31, R33, 0x3, P0 ;  /* 0x0000001f20057211 */ /* 0x000fe400000f1c21 */
[----:B------:R-:W-:Y:S02]  /*39a0*/  FSETP.NEU.AND P0, PT, RZ, UR25, PT ;  /* 0x00000019ff007c0b */ /* 0x000fe4000bf0d000 */
[----:B------:R-:W-:Y:S02]  /*39b0*/  IADD3.X R7, R31, UR7, RZ, P1, !PT ;  /* 0x000000071f077c10 */ /* 0x000fe40008ffe4ff */
[----:B------:R-:W-:-:S09]  /*39c0*/  IADD3.X R5, R5, UR7, RZ, P2, !PT ;  /* 0x0000000705057c10 */ /* 0x000fd200097fe4ff */
[----:B------:R-:W-:Y:S05]  /*39d0*/  @!P0 BRA `(.L_x_33) ;  /* 0x0000004400388947 */ /* 0x000fea0003800000 */
[----:B------:R-:W-:Y:S01]  /*39e0*/  ULDC.64 UR16, c[0x0][0x5b8] ;  /* 0x00016e0000107ab9 */ /* 0x000fe20000000a00 */
[----:B------:R-:W-:Y:S01]  /*39f0*/  ISETP.GE.AND P0, PT, R30, 0x1, PT ;  /* 0x000000011e00780c */ /* 0x000fe20003f06270 */
[----:B------:R-:W-:Y:S02]  /*3a00*/  UIMAD UR6, UR11, UR16, URZ ;  /* 0x000000100b0672a4 */ /* 0x000fe4000f8e023f */
[----:B------:R-:W-:Y:S01]  /*3a10*/  IMAD.U32 R33, RZ, RZ, UR16 ;  /* 0x00000010ff217e24 */ /* 0x000fe2000f8e00ff */
[----:B------:R-:W-:Y:S01]  /*3a20*/  BSSY B1, `(.L_x_34) ;  /* 0x000000f000017945 */ /* 0x000fe20003800000 */
[----:B------:R-:W-:Y:S01]  /*3a30*/  ISETP.LT.OR P4, PT, R27, 0x1, !P0 ;  /* 0x000000011b00780c */ /* 0x000fe20004781670 */
[----:B------:R-:W-:Y:S02]  /*3a40*/  UIMAD UR6, UR12, UR17, UR6 ;  /* 0x000000110c0672a4 */ /* 0x000fe4000f8e0206 */
[----:B------:R-:W-:Y:S01]  /*3a50*/  IMAD.WIDE.U32 R32, R33, UR12, R24 ;  /* 0x0000000c21207c25 */ /* 0x000fe2000f8e0018 */
[----:B------:R-:W-:-:S03]  /*3a60*/  ULDC.64 UR10, c[0x0][0x5a8] ;  /* 0x00016a00000a7ab9 */ /* 0x000fc60000000a00 */
[----:B------:R-:W-:Y:S01]  /*3a70*/  VIADD R33, R33, UR6 ;  /* 0x0000000621217c36 */ /* 0x000fe20008000000 */
[----:B------:R-:W-:Y:S02]  /*3a80*/  ULDC.64 UR6, c[0x0][0x5b0] ;  /* 0x00016c0000067ab9 */ /* 0x000fe40000000a00 */
[----:B------:R-:W-:Y:S02]  /*3a90*/  IMAD R31, R29, UR6, RZ ;  /* 0x000000061d1f7c24 */ /* 0x000fe4000f8e02ff */
[----:B------:R-:W-:-:S04]  /*3aa0*/  IMAD.WIDE.U32 R24, R35, UR6, R32 ;  /* 0x0000000623187c25 */ /* 0x000fc8000f8e0020 */
[----:B------:R-:W-:Y:S01]  /*3ab0*/  IMAD R31, R35, UR7, R31 ;  /* 0x00000007231f7c24 */ /* 0x000fe2000f8e021f */
[----:B------:R-:W-:-:S04]  /*3ac0*/  IADD3 R24, P1, R24, UR10, RZ ;  /* 0x0000000a18187c10 */ /* 0x000fc8000ff3e0ff */
[--C-:B------:R-:W-:Y:S02]  /*3ad0*/  IADD3.X R25, R25, UR11, R31.reuse, P1, !PT ;  /* 0x0000000b19197c10 */ /* 0x100fe40008ffe41f */
[----:B------:R-:W-:Y:S01]  /*3ae0*/  PRMT R31, RZ, 0x7610, R31 ;  /* 0x00007610ff1f7816 */ /* 0x000fe2000000001f */
[----:B------:R-:W-:Y:S06]  /*3af0*/  @P4 BRA `(.L_x_35) ;  /* 0x0000000000044947 */ /* 0x000fec0003800000 */
[----:B------:R0:W5:Y:S02]  /*3b00*/  LDG.E.U8 R31, desc[UR14][R24.64] ;  /* 0x0000000e181f7981 */ /* 0x000164000c1e1100 */
.L_x_35:
[----:B------:R-:W-:Y:S05]  /*3b10*/  BSYNC B1 ;  /* 0x0000000000017941 */ /* 0x000fea0003800000 */
.L_x_34:
[----:B-----5:R-:W-:Y:S01]  /*3b20*/  LOP3.LUT R31, R31, 0xff, RZ, 0xc0, !PT ;  /* 0x000000ff1f1f7812 */ /* 0x020fe200078ec0ff */
[----:B------:R-:W-:Y:S01]  /*3b30*/  BSSY B1, `(.L_x_36) ;  /* 0x000000c000017945 */ /* 0x000fe20003800000 */
[----:B------:R-:W-:Y:S02]  /*3b40*/  ISETP.GE.AND P1, PT, R30, 0x2, PT ;  /* 0x000000021e00780c */ /* 0x000fe40003f26270 */
[----:B------:R-:W-:Y:S02]  /*3b50*/  F2FP.F16.E4M3.UNPACK_B R31, R31 ;  /* 0x0000001fff1f723e */ /* 0x000fe400020006ff */
[----:B------:R-:W-:-:S03]  /*3b60*/  ISETP.LT.OR P2, PT, R27, 0x1, !P1 ;  /* 0x000000011b00780c */ /* 0x000fc60004f41670 */
[----:B------:R-:W-:-:S05]  /*3b70*/  HADD2.F32 R31, -RZ, R31.H0_H0 ;  /* 0x2000001fff1f7230 */ /* 0x000fca0000004100 */
[----:B------:R-:W-:Y:S01]  /*3b80*/  FMUL R34, R31, UR25 ;  /* 0x000000191f227c20 */ /* 0x000fe20008400000 */
[----:B------:R-:W-:-:S03]  /*3b90*/  PRMT R31, RZ, 0x7610, R31 ;  /* 0x00007610ff1f7816 */ /* 0x000fc6000000001f */
[----:B------:R-:W-:-:S05]  /*3ba0*/  FFMA R34, R167, UR24, R34 ;  /* 0x00000018a7227c23 */ /* 0x000fca0008000022 */
[----:B------:R-:W-:-:S05]  /*3bb0*/  F2FP.SATFINITE.E4M3.F32.PACK_AB_MERGE_C R37, RZ, R34, RZ ;  /* 0x00000022ff25723e */ /* 0x000fca00048070ff */
[----:B------:R1:W-:Y:S01]  /*3bc0*/  @!P4 STG.E.U8 desc[UR14][R6.64], R37 ;  /* 0x000000250600c986 */ /* 0x0003e2000c10110e */
[----:B------:R-:W-:Y:S05]  /*3bd0*/  @P2 BRA `(.L_x_37) ;  /* 0x0000000000042947 */ /* 0x000fea0003800000 */
[----:B------:R2:W5:Y:S02]  /*3be0*/  LDG.E.U8 R31, desc[UR14][R24.64+0x1] ;  /* 0x0000010e181f7981 */ /* 0x000564000c1e1100 */
.L_x_37:
[----:B------:R-:W-:Y:S05]  /*3bf0*/  BSYNC B1 ;  /* 0x0000000000017941 */ /* 0x000fea0003800000 */
.L_x_36:
[----:B-----5:R-:W-:Y:S01]  /*3c00*/  LOP3.LUT R31, R31, 0xff, RZ, 0xc0, !PT ;  /* 0x000000ff1f1f7812 */ /* 0x020fe200078ec0ff */
[----:B------:R-:W-:Y:S01]  /*3c10*/  BSSY B1, `(.L_x_38) ;  /* 0x0000012000017945 */ /* 0x000fe20003800000 */
[----:B------:R-:W-:Y:S02]  /*3c20*/  IADD3 R35, P4, R35, 0x8, RZ ;  /* 0x0000000823237810 */ /* 0x000fe40007f9e0ff */
[----:B------:R-:W-:Y:S02]  /*3c30*/  F2FP.F16.E4M3.UNPACK_B R31, R31 ;  /* 0x0000001fff1f723e */ /* 0x000fe400020006ff */
[----:B------:R-:W-:Y:S01]  /*3c40*/  ISETP.LT.OR P0, PT, R27, 0x9, !P0 ;  /* 0x000000091b00780c */ /* 0x000fe20004701670 */
[----:B------:R-:W-:Y:S02]  /*3c50*/  IMAD.X R28, RZ, RZ, R29, P4 ;  /* 0x000000ffff1c7224 */ /* 0x000fe400020e061d */
[----:B------:R-:W-:Y:S02]  /*3c60*/  HADD2.F32 R31, -RZ, R31.H0_H0 ;  /* 0x2000001fff1f7230 */ /* 0x000fe40000004100 */
[----:B------:R-:W-:-:S02]  /*3c70*/  IMAD R28, R28, UR6, RZ ;  /* 0x000000061c1c7c24 */ /* 0x000fc4000f8e02ff */
[----:B------:R-:W-:-:S04]  /*3c80*/  IMAD.WIDE.U32 R32, R35, UR6, R32 ;  /* 0x0000000623207c25 */ /* 0x000fc8000f8e0020 */
[----:B------:R-:W-:Y:S01]  /*3c90*/  FMUL R31, R31, UR25 ;  /* 0x000000191f1f7c20 */ /* 0x000fe20008400000 */
[----:B------:R-:W-:-:S03]  /*3ca0*/  IMAD R35, R35, UR7, R28 ;  /* 0x0000000723237c24 */ /* 0x000fc6000f8e021c */
[----:B------:R-:W-:Y:S01]  /*3cb0*/  FFMA R31, R166, UR24, R31 ;  /* 0x00000018a61f7c23 */ /* 0x000fe2000800001f */
[----:B------:R-:W-:-:S04]  /*3cc0*/  IADD3 R28, P4, R32, UR10, RZ ;  /* 0x0000000a201c7c10 */ /* 0x000fc8000ff9e0ff */
[----:B-1----:R-:W-:Y:S02]  /*3cd0*/  F2FP.SATFINITE.E4M3.F32.PACK_AB_MERGE_C R37, RZ, R31, RZ ;  /* 0x0000001fff25723e */ /* 0x002fe400048070ff */
[----:B------:R-:W-:Y:S02]  /*3ce0*/  IADD3.X R29, R33, UR11, R35, P4, !PT ;  /* 0x0000000b211d7c10 */ /* 0x000fe4000a7fe423 */
[----:B------:R-:W-:Y:S01]  /*3cf0*/  PRMT R31, RZ, 0x7610, R31 ;  /* 0x00007610ff1f7816 */ /* 0x000fe2000000001f */
[----:B------:R1:W-:Y:S01]  /*3d00*/  @!P2 STG.E.U8 desc[UR14][R6.64+0x1], R37 ;  /* 0x000001250600a986 */ /* 0x0003e2000c10110e */
[----:B------:R-:W-:Y:S05]  /*3d10*/  @P0 BRA `(.L_x_39) ;  /* 0x0000000000040947 */ /* 0x000fea0003800000 */
[----:B------:R3:W5:Y:S02]  /*3d20*/  LDG.E.U8 R31, desc[UR14][R28.64] ;  /* 0x0000000e1c1f7981 */ /* 0x000764000c1e1100 */
.L_x_39:
[----:B------:R-:W-:Y:S05]  /*3d30*/  BSYNC B1 ;  /* 0x0000000000017941 */ /* 0x000fea0003800000 */
.L_x_38:
[----:B-----5:R-:W-:Y:S01]  /*3d40*/  LOP3.LUT R31, R31, 0xff, RZ, 0xc0, !PT ;  /* 0x000000ff1f1f7812 */ /* 0x020fe200078ec0ff */
[----:B------:R-:W-:Y:S01]  /*3d50*/  BSSY B1, `(.L_x_40) ;  /* 0x000000b000017945 */ /* 0x000fe20003800000 */
[----:B------:R-:W-:Y:S02]  /*3d60*/  ISETP.LT.OR P1, PT, R27, 0x9, !P1 ;  /* 0x000000091b00780c */ /* 0x000fe40004f21670 */
[----:B------:R-:W-:-:S05]  /*3d70*/  F2FP.F16.E4M3.UNPACK_B R31, R31 ;  /* 0x0000001fff1f723e */ /* 0x000fca00020006ff */
        /* <DEDUP_REMOVED lines=8> */
.L_x_41:
[----:B------:R-:W-:Y:S05]  /*3e00*/  BSYNC B1 ;  /* 0x0000000000017941 */ /* 0x000fea0003800000 */
.L_x_40:
[----:B-----5:R-:W-:Y:S01]  /*3e10*/  LOP3.LUT R31, R31, 0xff, RZ, 0xc0, !PT ;  /* 0x000000ff1f1f7812 */ /* 0x020fe200078ec0ff */
[----:B------:R-:W-:Y:S01]  /*3e20*/  BSSY B1, `(.L_x_42) ;  /* 0x000000c000017945 */ /* 0x000fe20003800000 */
[----:B------:R-:W-:Y:S02]  /*3e30*/  ISETP.GE.AND P0, PT, R30, 0x9, PT ;  /* 0x000000091e00780c */ /* 0x000fe40003f06270 */
[----:B------:R-:W-:Y:S02]  /*3e40*/  F2FP.F16.E4M3.UNPACK_B R31, R31 ;  /* 0x0000001fff1f723e */ /* 0x000fe400020006ff */
[----:B------:R-:W-:-:S03]  /*3e50*/  ISETP.LT.OR P2, PT, R27, 0x1, !P0 ;  /* 0x000000011b00780c */ /* 0x000fc60004741670 */
[----:B------:R-:W-:-:S05]  /*3e60*/  HADD2.F32 R31, -RZ, R31.H0_H0 ;  /* 0x2000001fff1f7230 */ /* 0x000fca0000004100 */
[----:B------:R-:W-:-:S04]  /*3e70*/  FMUL R31, R31, UR25 ;  /* 0x000000191f1f7c20 */ /* 0x000fc80008400000 */
[----:B------:R-:W-:-:S05]  /*3e80*/  FFMA R31, R164, UR24, R31 ;  /* 0x00000018a41f7c23 */ /* 0x000fca000800001f */
[----:B----4-:R-:W-:Y:S02]  /*3e90*/  F2FP.SATFINITE.E4M3.F32.PACK_AB_MERGE_C R33, RZ, R31, RZ ;  /* 0x0000001fff21723e */ /* 0x010fe400048070ff */
[----:B------:R-:W-:-:S03]  /*3ea0*/  PRMT R31, RZ, 0x7610, R31 ;  /* 0x00007610ff1f7816 */ /* 0x000fc6000000001f */
[----:B------:R4:W-:Y:S01]  /*3eb0*/  @!P1 STG.E.U8 desc[UR14][R4.64+0x1], R33 ;  /* 0x0000012104009986 */ /* 0x0009e2000c10110e */
[----:B------:R-:W-:Y:S05]  /*3ec0*/  @P2 BRA `(.L_x_43) ;  /* 0x0000000000042947 */ /* 0x000fea0003800000 */
[----:B------:R0:W5:Y:S02]  /*3ed0*/  LDG.E.U8 R31, desc[UR14][R24.64+0x8] ;  /* 0x0000080e181f7981 */ /* 0x000164000c1e1100 */
.L_x_43:
[----:B------:R-:W-:Y:S05]  /*3ee0*/  BSYNC B1 ;  /* 0x0000000000017941 */ /* 0x000fea0003800000 */
.L_x_42:
        /* <DEDUP_REMOVED lines=9> */
[----:B----4-:R-:W-:-:S05]  /*3f80*/  F2FP.SATFINITE.E4M3.F32.PACK_AB_MERGE_C R33, RZ, R32, RZ ;  /* 0x00000020ff21723e */ /* 0x010fca00048070ff */
[----:B------:R4:W-:Y:S01]  /*3f90*/  @!P2 STG.E.U8 desc[UR14][R6.64+0x8], R33 ;  /* 0x000008210600a986 */ /* 0x0009e2000c10110e */
[----:B------:R-:W-:Y:S05]  /*3fa0*/  @P4 BRA `(.L_x_45) ;  /* 0x0000000000044947 */ /* 0x000fea0003800000 */
[----:B------:R0:W5:Y:S02]  /*3fb0*/  LDG.E.U8 R31, desc[UR14][R24.64+0x9] ;  /* 0x0000090e181f7981 */ /* 0x000164000c1e1100 */
.L_x_45:
[----:B------:R-:W-:Y:S05]  /*3fc0*/  BSYNC B1 ;  /* 0x0000000000017941 */ /* 0x000fea0003800000 */
.L_x_44:
[----:B-----5:R-:W-:Y:S01]  /*3fd0*/  LOP3.LUT R31, R31, 0xff, RZ, 0xc0, !PT ;  /* 0x000000ff1f1f7812 */ /* 0x020fe200078ec0ff */
[----:B------:R-:W-:Y:S01]  /*3fe0*/  BSSY B1, `(.L_x_46) ;  /* 0x000000b000017945 */ /* 0x000fe20003800000 */
[----:B------:R-:W-:Y:S02]  /*3ff0*/  ISETP.LT.OR P0, PT, R27, 0x9, !P0 ;  /* 0x000000091b00780c */ /* 0x000fe40004701670 */
[----:B------:R-:W-:-:S05]  /*4000*/  F2FP.F16.E4M3.UNPACK_B R31, R31 ;  /* 0x0000001fff1f723e */ /* 0x000fca00020006ff */
        /* <DEDUP_REMOVED lines=8> */
.L_x_47:
[----:B------:R-:W-:Y:S05]  /*4090*/  BSYNC B1 ;  /* 0x0000000000017941 */ /* 0x000fea0003800000 */
.L_x_46:
        /* <DEDUP_REMOVED lines=12> */
.L_x_49:
[----:B------:R-:W-:Y:S05]  /*4160*/  BSYNC B1 ;  /* 0x0000000000017941 */ /* 0x000fea0003800000 */
.L_x_48:
        /* <DEDUP_REMOVED lines=13> */
.L_x_51:
[----:B------:R-:W-:Y:S05]  /*4240*/  BSYNC B1 ;  /* 0x0000000000017941 */ /* 0x000fea0003800000 */
.L_x_50:
        /* <DEDUP_REMOVED lines=13> */
.L_x_53:
[----:B------:R-:W-:Y:S05]  /*4320*/  BSYNC B1 ;  /* 0x0000000000017941 */ /* 0x000fea0003800000 */
.L_x_52:
        /* <DEDUP_REMOVED lines=12> */
.L_x_55:
[----:B------:R-:W-:Y:S05]  /*43f0*/  BSYNC B1 ;  /* 0x0000000000017941 */ /* 0x000fea0003800000 */
.L_x_54:
        /* <DEDUP_REMOVED lines=12> */
.L_x_57:
[----:B------:R-:W-:Y:S05]  /*44c0*/  BSYNC B1 ;  /* 0x0000000000017941 */ /* 0x000fea0003800000 */
.L_x_56:
        /* <DEDUP_REMOVED lines=13> */
.L_x_59:
[----:B------:R-:W-:Y:S05]  /*45a0*/  BSYNC B1 ;  /* 0x0000000000017941 */ /* 0x000fea0003800000 */
.L_x_58:
        /* <DEDUP_REMOVED lines=13> */
.L_x_61:
[----:B------:R-:W-:Y:S05]  /*4680*/  BSYNC B1 ;  /* 0x0000000000017941 */ /* 0x000fea0003800000 */
.L_x_60:
        /* <DEDUP_REMOVED lines=12> */
.L_x_63:
[----:B------:R-:W-:Y:S05]  /*4750*/  BSYNC B1 ;  /* 0x0000000000017941 */ /* 0x000fea0003800000 */
.L_x_62:
        /* <DEDUP_REMOVED lines=12> */
.L_x_65:
[----:B------:R-:W-:Y:S05]  /*4820*/  BSYNC B1 ;  /* 0x0000000000017941 */ /* 0x000fea0003800000 */
.L_x_64:
        /* <DEDUP_REMOVED lines=13> */
.L_x_67:
[----:B------:R-:W-:Y:S05]  /*4900*/  BSYNC B1 ;  /* 0x0000000000017941 */ /* 0x000fea0003800000 */
.L_x_66:
        /* <DEDUP_REMOVED lines=13> */
.L_x_69:
[----:B------:R-:W-:Y:S05]  /*49e0*/  BSYNC B1 ;  /* 0x0000000000017941 */ /* 0x000fea0003800000 */
.L_x_68:
        /* <DEDUP_REMOVED lines=12> */
.L_x_71:
[----:B------:R-:W-:Y:S05]  /*4ab0*/  BSYNC B1 ;  /* 0x0000000000017941 */ /* 0x000fea0003800000 */
.L_x_70:
        /* <DEDUP_REMOVED lines=12> */
.L_x_73:
[----:B------:R-:W-:Y:S05]  /*4b80*/  BSYNC B1 ;  /* 0x0000000000017941 */ /* 0x000fea0003800000 */
.L_x_72:
        /* <DEDUP_REMOVED lines=13> */
.L_x_75:
[----:B------:R-:W-:Y:S05]  /*4c60*/  BSYNC B1 ;  /* 0x0000000000017941 */ /* 0x000fea0003800000 */
.L_x_74:
        /* <DEDUP_REMOVED lines=13> */
.L_x_77:
[----:B------:R-:W-:Y:S05]  /*4d40*/  BSYNC B1 ;  /* 0x0000000000017941 */ /* 0x000fea0003800000 */
.L_x_76:
        /* <DEDUP_REMOVED lines=12> */
.L_x_79:
[----:B------:R-:W-:Y:S05]  /*4e10*/  BSYNC B1 ;  /* 0x0000000000017941 */ /* 0x000fea0003800000 */
.L_x_78:
        /* <DEDUP_REMOVED lines=12> */
.L_x_81:
[----:B------:R-:W-:Y:S05]  /*4ee0*/  BSYNC B1 ;  /* 0x0000000000017941 */ /* 0x000fea0003800000 */
.L_x_80:
        /* <DEDUP_REMOVED lines=13> */
.L_x_83:
[----:B------:R-:W-:Y:S05]  /*4fc0*/  BSYNC B1 ;  /* 0x0000000000017941 */ /* 0x000fea0003800000 */
.L_x_82:
        /* <DEDUP_REMOVED lines=13> */
.L_x_85:
[----:B------:R-:W-:Y:S05]  /*50a0*/  BSYNC B1 ;  /* 0x0000000000017941 */ /* 0x000fea0003800000 */
.L_x_84:
        /* <DEDUP_REMOVED lines=12> */
.L_x_87:
[----:B------:R-:W-:Y:S05]  /*5170*/  BSYNC B1 ;  /* 0x0000000000017941 */ /* 0x000fea0003800000 */
.L_x_86:
        /* <DEDUP_REMOVED lines=12> */
.L_x_89:
[----:B------:R-:W-:Y:S05]  /*5240*/  BSYNC B1 ;  /* 0x0000000000017941 */ /* 0x000fea0003800000 */
.L_x_88:
        /* <DEDUP_REMOVED lines=13> */
.L_x_91:
[----:B------:R-:W-:Y:S05]  /*5320*/  BSYNC B1 ;  /* 0x0000000000017941 */ /* 0x000fea0003800000 */
.L_x_90:
        /* <DEDUP_REMOVED lines=13> */
.L_x_93:
[----:B------:R-:W-:Y:S05]  /*5400*/  BSYNC B1 ;  /* 0x0000000000017941 */ /* 0x000fea0003800000 */
.L_x_92:
        /* <DEDUP_REMOVED lines=12> */
.L_x_95:
[----:B------:R-:W-:Y:S05]  /*54d0*/  BSYNC B1 ;  /* 0x0000000000017941 */ /* 0x000fea0003800000 */
.L_x_94:
        /* <DEDUP_REMOVED lines=12> */
.L_x_97:
[----:B------:R-:W-:Y:S05]  /*55a0*/  BSYNC B1 ;  /* 0x0000000000017941 */ /* 0x000fea0003800000 */
.L_x_96:
        /* <DEDUP_REMOVED lines=13> */
.L_x_99:
[----:B------:R-:W-:Y:S05]  /*5680*/  BSYNC B1 ;  /* 0x0000000000017941 */ /* 0x000fea0003800000 */
.L_x_98:
        /* <DEDUP_REMOVED lines=13> */
.L_x_101:
[----:B------:R-:W-:Y:S05]  /*5760*/  BSYNC B1 ;  /* 0x0000000000017941 */ /* 0x000fea0003800000 */
.L_x_100:
        /* <DEDUP_REMOVED lines=12> */
.L_x_103:
[----:B------:R-:W-:Y:S05]  /*5830*/  BSYNC B1 ;  /* 0x0000000000017941 */ /* 0x000fea0003800000 */
.L_x_102:
        /* <DEDUP_REMOVED lines=12> */
.L_x_105:
[----:B------:R-:W-:Y:S05]  /*5900*/  BSYNC B1 ;  /* 0x0000000000017941 */ /* 0x000fea0003800000 */
.L_x_104:
        /* <DEDUP_REMOVED lines=13> */
.L_x_107:
[----:B------:R-:W-:Y:S05]  /*59e0*/  BSYNC B1 ;  /* 0x0000000000017941 */ /* 0x000fea0003800000 */
.L_x_106:
        /* <DEDUP_REMOVED lines=13> */
.L_x_109:
[----:B------:R-:W-:Y:S05]  /*5ac0*/  BSYNC B1 ;  /* 0x0000000000017941 */ /* 0x000fea0003800000 */
.L_x_108:
        /* <DEDUP_REMOVED lines=12> */
.L_x_111:
[----:B------:R-:W-:Y:S05]  /*5b90*/  BSYNC B1 ;  /* 0x0000000000017941 */ /* 0x000fea0003800000 */
.L_x_110:
        /* <DEDUP_REMOVED lines=12> */
.L_x_113:
[----:B------:R-:W-:Y:S05]  /*5c60*/  BSYNC B1 ;  /* 0x0000000000017941 */ /* 0x000fea0003800000 */
.L_x_112:
        /* <DEDUP_REMOVED lines=13> */
.L_x_115:
[----:B------:R-:W-:Y:S05]  /*5d40*/  BSYNC B1 ;  /* 0x0000000000017941 */ /* 0x000fea0003800000 */
.L_x_114:
        /* <DEDUP_REMOVED lines=13> */
.L_x_117:
[----:B------:R-:W-:Y:S05]  /*5e20*/  BSYNC B1 ;  /* 0x0000000000017941 */ /* 0x000fea0003800000 */
.L_x_116:
        /* <DEDUP_REMOVED lines=12> */
.L_x_119:
[----:B------:R-:W-:Y:S05]  /*5ef0*/  BSYNC B1 ;  /* 0x0000000000017941 */ /* 0x000fea0003800000 */
.L_x_118:
        /* <DEDUP_REMOVED lines=12> */
.L_x_121:
[----:B------:R-:W-:Y:S05]  /*5fc0*/  BSYNC B1 ;  /* 0x0000000000017941 */ /* 0x000fea0003800000 */
.L_x_120:
        /* <DEDUP_REMOVED lines=13> */
.L_x_123:
[----:B------:R-:W-:Y:S05]  /*60a0*/  BSYNC B1 ;  /* 0x0000000000017941 */ /* 0x000fea0003800000 */
.L_x_122:
        /* <DEDUP_REMOVED lines=13> */
.L_x_125:
[----:B------:R-:W-:Y:S05]  /*6180*/  BSYNC B1 ;  /* 0x0000000000017941 */ /* 0x000fea0003800000 */
.L_x_124:
        /* <DEDUP_REMOVED lines=12> */
.L_x_127:
[----:B------:R-:W-:Y:S05]  /*6250*/  BSYNC B1 ;  /* 0x0000000000017941 */ /* 0x000fea0003800000 */
.L_x_126:
        /* <DEDUP_REMOVED lines=12> */
.L_x_129:
[----:B------:R-:W-:Y:S05]  /*6320*/  BSYNC B1 ;  /* 0x0000000000017941 */ /* 0x000fea0003800000 */
.L_x_128:
        /* <DEDUP_REMOVED lines=13> */
.L_x_131:
[----:B------:R-:W-:Y:S05]  /*6400*/  BSYNC B1 ;  /* 0x0000000000017941 */ /* 0x000fea0003800000 */
.L_x_130:
        /* <DEDUP_REMOVED lines=13> */
.L_x_133:
[----:B------:R-:W-:Y:S05]  /*64e0*/  BSYNC B1 ;  /* 0x0000000000017941 */ /* 0x000fea0003800000 */
.L_x_132:
        /* <DEDUP_REMOVED lines=12> */
.L_x_135:
[----:B------:R-:W-:Y:S05]  /*65b0*/  BSYNC B1 ;  /* 0x0000000000017941 */ /* 0x000fea0003800000 */
.L_x_134:
        /* <DEDUP_REMOVED lines=12> */
.L_x_137:
[----:B------:R-:W-:Y:S05]  /*6680*/  BSYNC B1 ;  /* 0x0000000000017941 */ /* 0x000fea0003800000 */
.L_x_136:
        /* <DEDUP_REMOVED lines=13> */
.L_x_139:
[----:B------:R-:W-:Y:S05]  /*6760*/  BSYNC B1 ;  /* 0x0000000000017941 */ /* 0x000fea0003800000 */
.L_x_138:
[----:B-----5:R-:W-:Y:S01]  /*6770*/  LOP3.LUT R31, R31, 0xff, RZ, 0xc0, !PT ;  /* 0x000000ff1f1f7812 */ /* 0x020fe200078ec0ff */
[----:B------:R-:W-:Y:S01]  /*6780*/  BSSY B1, `(.L_x_140) ;  /* 0x000000c000017945 */ /* 0x000fe20003800000 */
[----:B------:R-:W-:Y:S02]  /*6790*/  ISETP.GE.AND P1, PT, R30, 0x6a, PT ;  /* 0x0000006a1e00780c */ /* 0x000fe40003f26270 */
[----:B------:R-:W-:Y:S02]  /*67a0*/  F2FP.F16.E4M3.UNPACK_B R31, R31 ;  /* 0x0000001fff1f723e */ /* 0x000fe400020006ff */
[----:B------:R-:W-:-:S03]  /*67b0*/  ISETP.LT.OR P4, PT, R27, 0x1, !P1 ;  /* 0x000000011b00780c */ /* 0x000fc60004f81670 */
[----:B------:R-:W-:-:S05]  /*67c0*/  HADD2.F32 R31, -RZ, R31.H0_H0 ;  /* 0x2000001fff1f7230 */ /* 0x000fca0000004100 */
[----:B------:R-:W-:-:S04]  /*67d0*/  FMUL R32, R31, UR25 ;  /* 0x000000191f207c20 */ /* 0x000fc80008400000 */
[----:B------:R-:W-:Y:S01]  /*67e0*/  FFMA R32, R19, UR24, R32 ;  /* 0x0000001813207c23 */ /* 0x000fe20008000020 */
[----:B------:R-:W-:-:S04]  /*67f0*/  PRMT R19, RZ, 0x7610, R19 ;  /* 0x00007610ff137816 */ /* 0x000fc80000000013 */
[----:B------:R-:W-:-:S05]  /*6800*/  F2FP.SATFINITE.E4M3.F32.PACK_AB_MERGE_C R31, RZ, R32, RZ ;  /* 0x00000020ff1f723e */ /* 0x000fca00048070ff */
[----:B------:R0:W-:Y:S01]  /*6810*/  @!P2 STG.E.U8 desc[UR14][R6.64+0x68], R31 ;  /* 0x0000681f0600a986 */ /* 0x0001e2000c10110e */
[----:B------:R-:W-:Y:S05]  /*6820*/  @P4 BRA `(.L_x_141) ;  /* 0x0000000000044947 */ /* 0x000fea0003800000 */
[----:B------:R0:W5:Y:S02]  /*6830*/  LDG.E.U8 R19, desc[UR14][R24.64+0x69] ;  /* 0x0000690e18137981 */ /* 0x000164000c1e1100 */
.L_x_141:
[----:B------:R-:W-:Y:S05]  /*6840*/  BSYNC B1 ;  /* 0x0000000000017941 */ /* 0x000fea0003800000 */
.L_x_140:
[----:B-----5:R-:W-:Y:S01]  /*6850*/  LOP3.LUT R19, R19, 0xff, RZ, 0xc0, !PT ;  /* 0x000000ff13137812 */ /* 0x020fe200078ec0ff */
[----:B------:R-:W-:Y:S01]  /*6860*/  BSSY B1, `(.L_x_142) ;  /* 0x000000b000017945 */ /* 0x000fe20003800000 */
[----:B------:R-:W-:Y:S02]  /*6870*/  ISETP.LT.OR P0, PT, R27, 0x9, !P0 ;  /* 0x000000091b00780c */ /* 0x000fe40004701670 */
[----:B------:R-:W-:-:S05]  /*6880*/  F2FP.F16.E4M3.UNPACK_B R19, R19 ;  /* 0x00000013ff13723e */ /* 0x000fca00020006ff */
[----:B------:R-:W-:-:S05]  /*6890*/  HADD2.F32 R19, -RZ, R19.H0_H0 ;  /* 0x20000013ff137230 */ /* 0x000fca0000004100 */
[----:B------:R-:W-:-:S04]  /*68a0*/  FMUL R19, R19, UR25 ;  /* 0x0000001913137c20 */ /* 0x000fc80008400000 */
[----:B------:R-:W-:-:S05]  /*68b0*/  FFMA R19, R112, UR24, R19 ;  /* 0x0000001870137c23 */ /* 0x000fca0008000013 */
[----:B0-----:R-:W-:Y:S02]  /*68c0*/  F2FP.SATFINITE.E4M3.F32.PACK_AB_MERGE_C R31, RZ, R19, RZ ;  /* 0x00000013ff1f723e */ /* 0x001fe400048070ff */
[----:B------:R-:W-:-:S03]  /*68d0*/  PRMT R19, RZ, 0x7610, R19 ;  /* 0x00007610ff137816 */ /* 0x000fc60000000013 */
[----:B------:R0:W-:Y:S01]  /*68e0*/  @!P4 STG.E.U8 desc[UR14][R6.64+0x69], R31 ;  /* 0x0000691f0600c986 */ /* 0x0001e2000c10110e */
[----:B------:R-:W-:Y:S05]  /*68f0*/  @P0 BRA `(.L_x_143) ;  /* 0x0000000000040947 */ /* 0x000fea0003800000 */
[----:B------:R0:W5:Y:S02]  /*6900*/  LDG.E.U8 R19, desc[UR14][R28.64+0x68] ;  /* 0x0000680e1c137981 */ /* 0x000164000c1e1100 */
.L_x_143:
[----:B------:R-:W-:Y:S05]  /*6910*/  BSYNC B1 ;  /* 0x0000000000017941 */ /* 0x000fea0003800000 */
.L_x_142:
        /* <DEDUP_REMOVED lines=8> */
[----:B0-----:R-:W-:-:S05]  /*69a0*/  F2FP.SATFINITE.E4M3.F32.PACK_AB_MERGE_C R31, RZ, R32, RZ ;  /* 0x00000020ff1f723e */ /* 0x001fca00048070ff */
[----:B------:R0:W-:Y:S01]  /*69b0*/  @!P0 STG.E.U8 desc[UR14][R4.64+0x68], R31 ;  /* 0x0000681f04008986 */ /* 0x0001e2000c10110e */
[----:B------:R-:W-:Y:S05]  /*69c0*/  @P1 BRA `(.L_x_145) ;  /* 0x0000000000041947 */ /* 0x000fea0003800000 */
[----:B------:R0:W5:Y:S02]  /*69d0*/  LDG.E.U8 R19, desc[UR14][R28.64+0x69] ;  /* 0x0000690e1c137981 */ /* 0x000164000c1e1100 */
.L_x_145:
[----:B------:R-:W-:Y:S05]  /*69e0*/  BSYNC B1 ;  /* 0x0000000000017941 */ /* 0x000fea0003800000 */
.L_x_144:
        /* <DEDUP_REMOVED lines=13> */
.L_x_147:
[----:B------:R-:W-:Y:S05]  /*6ac0*/  BSYNC B1 ;  /* 0x0000000000017941 */ /* 0x000fea0003800000 */
.L_x_146:
        /* <DEDUP_REMOVED lines=13> */
.L_x_149:
[----:B------:R-:W-:Y:S05]  /*6ba0*/  BSYNC B1 ;  /* 0x0000000000017941 */ /* 0x000fea0003800000 */
.L_x_148:
        /* <DEDUP_REMOVED lines=12> */
.L_x_151:
[----:B------:R-:W-:Y:S05]  /*6c70*/  BSYNC B1 ;  /* 0x0000000000017941 */ /* 0x000fea0003800000 */
.L_x_150:
        /* <DEDUP_REMOVED lines=12> */
.L_x_153:
[----:B------:R-:W-:Y:S05]  /*6d40*/  BSYNC B1 ;  /* 0x0000000000017941 */ /* 0x000fea0003800000 */
.L_x_152:
        /* <DEDUP_REMOVED lines=13> */
.L_x_155:
[----:B------:R-:W-:Y:S05]  /*6e20*/  BSYNC B1 ;  /* 0x0000000000017941 */ /* 0x000fea0003800000 */
.L_x_154:
        /* <DEDUP_REMOVED lines=13> */
.L_x_157:
[----:B------:R-:W-:Y:S05]  /*6f00*/  BSYNC B1 ;  /* 0x0000000000017941 */ /* 0x000fea0003800000 */
.L_x_156:
        /* <DEDUP_REMOVED lines=12> */
.L_x_159:
[----:B------:R-:W-:Y:S05]  /*6fd0*/  BSYNC B1 ;  /* 0x0000000000017941 */ /* 0x000fea0003800000 */
.L_x_158:
        /* <DEDUP_REMOVED lines=12> */
.L_x_161:
[----:B------:R-:W-:Y:S05]  /*70a0*/  BSYNC B1 ;  /* 0x0000000000017941 */ /* 0x000fea0003800000 */
.L_x_160:
        /* <DEDUP_REMOVED lines=13> */
.L_x_163:
[----:B------:R-:W-:Y:S05]  /*7180*/  BSYNC B1 ;  /* 0x0000000000017941 */ /* 0x000fea0003800000 */
.L_x_162:
        /* <DEDUP_REMOVED lines=13> */
.L_x_165:
[----:B------:R-:W-:Y:S05]  /*7260*/  BSYNC B1 ;  /* 0x0000000000017941 */ /* 0x000fea0003800000 */
.L_x_164:
        /* <DEDUP_REMOVED lines=12> */
.L_x_167:
[----:B------:R-:W-:Y:S05]  /*7330*/  BSYNC B1 ;  /* 0x0000000000017941 */ /* 0x000fea0003800000 */
.L_x_166:
        /* <DEDUP_REMOVED lines=12> */
.L_x_169:
[----:B------:R-:W-:Y:S05]  /*7400*/  BSYNC B1 ;  /* 0x0000000000017941 */ /* 0x000fea0003800000 */
.L_x_168:
        /* <DEDUP_REMOVED lines=13> */
.L_x_171:
[----:B------:R-:W-:Y:S05]  /*74e0*/  BSYNC B1 ;  /* 0x0000000000017941 */ /* 0x000fea0003800000 */
.L_x_170:
        /* <DEDUP_REMOVED lines=13> */
.L_x_173:
[----:B------:R-:W-:Y:S05]  /*75c0*/  BSYNC B1 ;  /* 0x0000000000017941 */ /* 0x000fea0003800000 */
.L_x_172:
[----:B-----5:R-:W-:Y:S01]  /*75d0*/  LOP3.LUT R14, R14, 0xff, RZ, 0xc0, !PT ;  /* 0x000000ff0e0e7812 */ /* 0x020fe200078ec0ff */
[----:B------:R-:W-:Y:S01]  /*75e0*/  BSSY B1, `(.L_x_174) ;  /* 0x000000b000017945 */ /* 0x000fe20003800000 */
[----:B------:R-:W-:Y:S02]  /*75f0*/  ISETP.LT.OR P0, PT, R27, 0x9, !P0 ;  /* 0x000000091b00780c */ /* 0x000fe40004701670 */
[----:B------:R-:W-:-:S05]  /*7600*/  F2FP.F16.E4M3.UNPACK_B R14, R14 ;  /* 0x0000000eff0e723e */ /* 0x000fca00020006ff */
[----:B------:R-:W-:-:S05]  /*7610*/  HADD2.F32 R14, -RZ, R14.H0_H0 ;  /* 0x2000000eff0e7230 */ /* 0x000fca0000004100 */
[----:B0-----:R-:W-:Y:S01]  /*7620*/  FMUL R19, R14, UR25 ;  /* 0x000000190e137c20 */ /* 0x001fe20008400000 */
[----:B------:R-:W-:-:S03]  /*7630*/  PRMT R14, RZ, 0x7610, R14 ;  /* 0x00007610ff0e7816 */ /* 0x000fc6000000000e */
[----:B------:R-:W-:-:S05]  /*7640*/  FFMA R19, R20, UR24, R19 ;  /* 0x0000001814137c23 */ /* 0x000fca0008000013 */
[----:B------:R-:W-:-:S05]  /*7650*/  F2FP.SATFINITE.E4M3.F32.PACK_AB_MERGE_C R19, RZ, R19, RZ ;  /* 0x00000013ff13723e */ /* 0x000fca00048070ff */
[----:B------:R0:W-:Y:S01]  /*7660*/  @!P4 STG.E.U8 desc[UR14][R6.64+0x89], R19 ;  /* 0x000089130600c986 */ /* 0x0001e2000c10110e */
[----:B------:R-:W-:Y:S05]  /*7670*/  @P0 BRA `(.L_x_175) ;  /* 0x0000000000040947 */ /* 0x000fea0003800000 */
[----:B------:R0:W5:Y:S02]  /*7680*/  LDG.E.U8 R14, desc[UR14][R28.64+0x88] ;  /* 0x0000880e1c0e7981 */ /* 0x000164000c1e1100 */
.L_x_175:
[----:B------:R-:W-:Y:S05]  /*7690*/  BSYNC B1 ;  /* 0x0000000000017941 */ /* 0x000fea0003800000 */
.L_x_174:
[----:B-----5:R-:W-:Y:S01]  /*76a0*/  LOP3.LUT R14, R14, 0xff, RZ, 0xc0, !PT ;  /* 0x000000ff0e0e7812 */ /* 0x020fe200078ec0ff */
[----:B------:R-:W-:Y:S01]  /*76b0*/  BSSY B1, `(.L_x_176) ;  /* 0x000000b000017945 */ /* 0x000fe20003800000 */
[----:B------:R-:W-:Y:S02]  /*76c0*/  ISETP.LT.OR P1, PT, R27, 0x9, !P1 ;  /* 0x000000091b00780c */ /* 0x000fe40004f21670 */
[----:B------:R-:W-:-:S05]  /*76d0*/  F2FP.F16.E4M3.UNPACK_B R14, R14 ;  /* 0x0000000eff0e723e */ /* 0x000fca00020006ff */
[----:B------:R-:W-:-:S05]  /*76e0*/  HADD2.F32 R14, -RZ, R14.H0_H0 ;  /* 0x2000000eff0e7230 */ /* 0x000fca0000004100 */
[----:B------:R-:W-:-:S04]  /*76f0*/  FMUL R14, R14, UR25 ;  /* 0x000000190e0e7c20 */ /* 0x000fc80008400000 */
[----:B------:R-:W-:-:S05]  /*7700*/  FFMA R14, R17, UR24, R14 ;  /* 0x00000018110e7c23 */ /* 0x000fca000800000e */
[----:B------:R-:W-:Y:S02]  /*7710*/  F2FP.SATFINITE.E4M3.F32.PACK_AB_MERGE_C R17, RZ, R14, RZ ;  /* 0x0000000eff11723e */ /* 0x000fe400048070ff */
[----:B------:R-:W-:-:S03]  /*7720*/  PRMT R14, RZ, 0x7610, R14 ;  /* 0x00007610ff0e7816 */ /* 0x000fc6000000000e */
[----:B------:R0:W-:Y:S01]  /*7730*/  @!P0 STG.E.U8 desc[UR14][R4.64+0x88], R17 ;  /* 0x0000881104008986 */ /* 0x0001e2000c10110e */
[----:B------:R-:W-:Y:S05]  /*7740*/  @P1 BRA `(.L_x_177) ;  /* 0x0000000000041947 */ /* 0x000fea0003800000 */
[----:B------:R0:W5:Y:S02]  /*7750*/  LDG.E.U8 R14, desc[UR14][R28.64+0x89] ;  /* 0x0000890e1c0e7981 */ /* 0x000164000c1e1100 */
.L_x_177:
[----:B------:R-:W-:Y:S05]  /*7760*/  BSYNC B1 ;  /* 0x0000000000017941 */ /* 0x000fea0003800000 */
.L_x_176:
[----:B-----5:R-:W-:Y:S01]  /*7770*/  LOP3.LUT R14, R14, 0xff, RZ, 0xc0, !PT ;  /* 0x000000ff0e0e7812 */ /* 0x020fe200078ec0ff */
[----:B------:R-:W-:Y:S01]  /*7780*/  BSSY B1, `(.L_x_178) ;  /* 0x000000c000017945 */ /* 0x000fe20003800000 */
[----:B------:R-:W-:Y:S02]  /*7790*/  ISETP.GE.AND P0, PT, R30, 0x91, PT ;  /* 0x000000911e00780c */ /* 0x000fe40003f06270 */
[----:B------:R-:W-:Y:S02]  /*77a0*/  F2FP.F16.E4M3.UNPACK_B R14, R14 ;  /* 0x0000000eff0e723e */ /* 0x000fe400020006ff */
[----:B------:R-:W-:-:S03]  /*77b0*/  ISETP.LT.OR P2, PT, R27, 0x1, !P0 ;  /* 0x000000011b00780c */ /* 0x000fc60004741670 */
        /* <DEDUP_REMOVED lines=8> */
.L_x_179:
[----:B------:R-:W-:Y:S05]  /*7840*/  BSYNC B1 ;  /* 0x0000000000017941 */ /* 0x000fea0003800000 */
.L_x_178:
        /* <DEDUP_REMOVED lines=13> */
.L_x_181:
[----:B------:R-:W-:Y:S05]  /*7920*/  BSYNC B1 ;  /* 0x0000000000017941 */ /* 0x000fea0003800000 */
.L_x_180:
        /* <DEDUP_REMOVED lines=12> */
.L_x_183:
[----:B------:R-:W-:Y:S05]  /*79f0*/  BSYNC B1 ;  /* 0x0000000000017941 */ /* 0x000fea0003800000 */
.L_x_182:
[----:B-----5:R-:W-:Y:S01]  /*7a00*/  LOP3.LUT R14, R14, 0xff, RZ, 0xc0, !PT ;  /* 0x000000ff0e0e7812 */ /* 0x020fe200078ec0ff */
[----:B------:R-:W-:Y:S01]  /*7a10*/  BSSY B1, `(.L_x_184) ;  /* 0x000000b000017945 */ /* 0x000fe20003800000 */
[----:B------:R-:W-:Y:S02]  /*7a20*/  ISETP.LT.OR P1, PT, R27, 0x9, !P1 ;  /* 0x000000091b00780c */ /* 0x000fe40004f21670 */
[----:B------:R-:W-:-:S05]  /*7a30*/  F2FP.F16.E4M3.UNPACK_B R14, R14 ;  /* 0x0000000eff0e723e */ /* 0x000fca00020006ff */
[----:B------:R-:W-:-:S05]  /*7a40*/  HADD2.F32 R14, -RZ, R14.H0_H0 ;  /* 0x2000000eff0e7230 */ /* 0x000fca0000004100 */
[----:B------:R-:W-:-:S04]  /*7a50*/  FMUL R14, R14, UR25 ;  /* 0x000000190e0e7c20 */ /* 0x000fc80008400000 */
[----:B------:R-:W-:Y:S01]  /*7a60*/  FFMA R14, R13, UR24, R14 ;  /* 0x000000180d0e7c23 */ /* 0x000fe2000800000e */
[----:B------:R-:W-:-:S04]  /*7a70*/  PRMT R13, RZ, 0x7610, R13 ;  /* 0x00007610ff0d7816 */ /* 0x000fc8000000000d */
[----:B0-----:R-:W-:-:S05]  /*7a80*/  F2FP.SATFINITE.E4M3.F32.PACK_AB_MERGE_C R15, RZ, R14, RZ ;  /* 0x0000000eff0f723e */ /* 0x001fca00048070ff */
[----:B------:R0:W-:Y:S01]  /*7a90*/  @!P0 STG.E.U8 desc[UR14][R4.64+0x90], R15 ;  /* 0x0000900f04008986 */ /* 0x0001e2000c10110e */
[----:B------:R-:W-:Y:S05]  /*7aa0*/  @P1 BRA `(.L_x_185) ;  /* 0x0000000000041947 */ /* 0x000fea0003800000 */
[----:B------:R0:W5:Y:S02]  /*7ab0*/  LDG.E.U8 R13, desc[UR14][R28.64+0x91] ;  /* 0x0000910e1c0d7981 */ /* 0x000164000c1e1100 */
.L_x_185:
[----:B------:R-:W-:Y:S05]  /*7ac0*/  BSYNC B1 ;  /* 0x0000000000017941 */ /* 0x000fea0003800000 */
.L_x_184:
        /* <DEDUP_REMOVED lines=13> */
.L_x_187:
[----:B------:R-:W-:Y:S05]  /*7ba0*/  BSYNC B1 ;  /* 0x0000000000017941 */ /* 0x000fea0003800000 */
.L_x_186:
        /* <DEDUP_REMOVED lines=13> */
.L_x_189:
[----:B------:R-:W-:Y:S05]  /*7c80*/  BSYNC B1 ;  /* 0x0000000000017941 */ /* 0x000fea0003800000 */
.L_x_188:
        /* <DEDUP_REMOVED lines=12> */
.L_x_191:
[----:B------:R-:W-:Y:S05]  /*7d50*/  BSYNC B1 ;  /* 0x0000000000017941 */ /* 0x000fea0003800000 */
.L_x_190:
[----:B-----5:R-:W-:Y:S01]  /*7d60*/  LOP3.LUT R8, R8, 0xff, RZ, 0xc0, !PT ;  /* 0x000000ff08087812 */ /* 0x020fe200078ec0ff */
[----:B------:R-:W-:Y:S01]  /*7d70*/  BSSY B1, `(.L_x_192) ;  /* 0x000000b000017945 */ /* 0x000fe20003800000 */
[----:B------:R-:W-:Y:S02]  /*7d80*/  ISETP.LT.OR P1, PT, R27, 0x9, !P1 ;  /* 0x000000091b00780c */ /* 0x000fe40004f21670 */
[----:B------:R-:W-:Y:S02]  /*7d90*/  F2FP.F16.E4M3.UNPACK_B R8, R8 ;  /* 0x00000008ff08723e */ /* 0x000fe400020006ff */
[----:B01----:R-:W-:-:S03]  /*7da0*/  PRMT R6, RZ, 0x7610, R6 ;  /* 0x00007610ff067816 */ /* 0x003fc60000000006 */
[----:B------:R-:W-:-:S05]  /*7db0*/  HADD2.F32 R8, -RZ, R8.H0_H0 ;  /* 0x20000008ff087230 */ /* 0x000fca0000004100 */
[----:B------:R-:W-:-:S04]  /*7dc0*/  FMUL R8, R8, UR25 ;  /* 0x0000001908087c20 */ /* 0x000fc80008400000 */
[----:B------:R-:W-:-:S05]  /*7dd0*/  FFMA R8, R11, UR24, R8 ;  /* 0x000000180b087c23 */ /* 0x000fca0008000008 */
[----:B------:R-:W-:-:S05]  /*7de0*/  F2FP.SATFINITE.E4M3.F32.PACK_AB_MERGE_C R7, RZ, R8, RZ ;  /* 0x00000008ff07723e */ /* 0x000fca00048070ff */
[----:B------:R0:W-:Y:S01]  /*7df0*/  @!P0 STG.E.U8 desc[UR14][R4.64+0x98], R7 ;  /* 0x0000980704008986 */ /* 0x0001e2000c10110e */
[----:B------:R-:W-:Y:S05]  /*7e00*/  @P1 BRA `(.L_x_193) ;  /* 0x0000000000041947 */ /* 0x000fea0003800000 */
[----:B------:R1:W5:Y:S02]  /*7e10*/  LDG.E.U8 R6, desc[UR14][R28.64+0x99] ;  /* 0x0000990e1c067981 */ /* 0x000364000c1e1100 */
.L_x_193:
[----:B------:R-:W-:Y:S05]  /*7e20*/  BSYNC B1 ;  /* 0x0000000000017941 */ /* 0x000fea0003800000 */
.L_x_192:
[----:B------:R-:W-:Y:S05]  /*7e30*/  @P1 BRA `(.L_x_194) ;  /* 0x0000001400c01947 */ /* 0x000fea0003800000 */
[----:B-----5:R-:W-:-:S04]  /*7e40*/  LOP3.LUT R6, R6, 0xff, RZ, 0xc0, !PT ;  /* 0x000000ff06067812 */ /* 0x020fc800078ec0ff */
[----:B------:R-:W-:-:S05]  /*7e50*/  F2FP.F16.E4M3.UNPACK_B R6, R6 ;  /* 0x00000006ff06723e */ /* 0x000fca00020006ff */
[----:B------:R-:W-:-:S05]  /*7e60*/  HADD2.F32 R6, -RZ, R6.H0_H0 ;  /* 0x20000006ff067230 */ /* 0x000fca0000004100 */
[----:B0-----:R-:W-:-:S04]  /*7e70*/  FMUL R7, R6, UR25 ;  /* 0x0000001906077c20 */ /* 0x001fc80008400000 */
[----:B------:R-:W-:-:S05]  /*7e80*/  FFMA R7, R10, UR24, R7 ;  /* 0x000000180a077c23 */ /* 0x000fca0008000007 */
[----:B------:R-:W-:-:S05]  /*7e90*/  F2FP.SATFINITE.E4M3.F32.PACK_AB_MERGE_C R7, RZ, R7, RZ ;  /* 0x00000007ff07723e */ /* 0x000fca00048070ff */
[----:B------:R0:W-:Y:S01]  /*7ea0*/  STG.E.U8 desc[UR14][R4.64+0x99], R7 ;  /* 0x0000990704007986 */ /* 0x0001e2000c10110e */
[----:B------:R-:W-:Y:S05]  /*7eb0*/  BRA `(.L_x_194) ;  /* 0x0000001400a07947 */ /* 0x000fea0003800000 */
.L_x_33:
[----:B------:R-:W-:Y:S01]  /*7ec0*/  ISETP.GE.AND P0, PT, R30, 0x2, PT ;  /* 0x000000021e00780c */ /* 0x000fe20003f06270 */
[----:B------:R-:W-:Y:S01]  /*7ed0*/  FMUL R166, R166, UR24 ;  /* 0x00000018a6a67c20 */ /* 0x000fe20008400000 */
[----:B------:R-:W-:Y:S01]  /*7ee0*/  ISETP.GE.AND P1, PT, R30, 0x1, PT ;  /* 0x000000011e00780c */ /* 0x000fe20003f26270 */
[----:B------:R-:W-:Y:S01]  /*7ef0*/  FMUL R167, R167, UR24 ;  /* 0x00000018a7a77c20 */ /* 0x000fe20008400000 */
[C---:B------:R-:W-:Y:S01]  /*7f00*/  ISETP.LT.OR P4, PT, R27.reuse, 0x1, !P0 ;  /* 0x000000011b00780c */ /* 0x040fe20004781670 */
[----:B------:R-:W-:Y:S01]  /*7f10*/  FMUL R164, R164, UR24 ;  /* 0x00000018a4a47c20 */ /* 0x000fe20008400000 */
[----:B------:R-:W-:Y:S01]  /*7f20*/  ISETP.LT.OR P2, PT, R27, 0x1, !P1 ;  /* 0x000000011b00780c */ /* 0x000fe20004f41670 */
[----:B------:R-:W-:Y:S01]  /*7f30*/  FMUL R165, R165, UR24 ;  /* 0x00000018a5a57c20 */ /* 0x000fe20008400000 */
[----:B------:R-:W-:Y:S01]  /*7f40*/  F2FP.SATFINITE.E4M3.F32.PACK_AB_MERGE_C R25, RZ, R166, RZ ;  /* 0x000000a6ff19723e */ /* 0x000fe200048070ff */
[----:B------:R-:W-:Y:S01]  /*7f50*/  FMUL R163, R163, UR24 ;  /* 0x00000018a3a37c20 */ /* 0x000fe20008400000 */
[----:B------:R-:W-:Y:S01]  /*7f60*/  F2FP.SATFINITE.E4M3.F32.PACK_AB_MERGE_C R167, RZ, R167, RZ ;  /* 0x000000a7ffa7723e */ /* 0x000fe200048070ff */
[----:B------:R-:W-:Y:S01]  /*7f70*/  FMUL R162, R162, UR24 ;  /* 0x00000018a2a27c20 */ /* 0x000fe20008400000 */
[----:B------:R-:W-:Y:S01]  /*7f80*/  ISETP.LT.OR P0, PT, R27, 0x9, !P0 ;  /* 0x000000091b00780c */ /* 0x000fe20004701670 */
[----:B------:R-:W-:Y:S01]  /*7f90*/  FMUL R161, R161, UR24 ;  /* 0x00000018a1a17c20 */ /* 0x000fe20008400000 */
[----:B------:R-:W-:Y:S01]  /*7fa0*/  ISETP.LT.OR P1, PT, R27, 0x9, !P1 ;  /* 0x000000091b00780c */ /* 0x000fe20004f21670 */
[----:B------:R-:W-:Y:S01]  /*7fb0*/  FMUL R160, R160, UR24 ;  /* 0x00000018a0a07c20 */ /* 0x000fe20008400000 */
[----:B------:R-:W-:Y:S01]  /*7fc0*/  F2FP.SATFINITE.E4M3.F32.PACK_AB_MERGE_C R165, RZ, R165, RZ ;  /* 0x000000a5ffa5723e */ /* 0x000fe200048070ff */
[----:B------:R0:W-:Y:S01]  /*7fd0*/  @!P4 STG.E.U8 desc[UR14][R6.64+0x1], R25 ;  /* 0x000001190600c986 */ /* 0x0001e2000c10110e */
[C---:B------:R-:W-:Y:S01]  /*7fe0*/  ISETP.GE.AND P4, PT, R30.reuse, 0x9, PT ;  /* 0x000000091e00780c */ /* 0x040fe20003f86270 */
[----:B------:R-:W-:Y:S01]  /*7ff0*/  FMUL R159, R159, UR24 ;  /* 0x000000189f9f7c20 */ /* 0x000fe20008400000 */
[----:B------:R-:W-:Y:S01]  /*8000*/  F2FP.SATFINITE.E4M3.F32.PACK_AB_MERGE_C R163, RZ, R163, RZ ;  /* 0x000000a3ffa3723e */ /* 0x000fe200048070ff */
[----:B------:R-:W-:Y:S01]  /*8010*/  @!P2 STG.E.U8 desc[UR14][R6.64], R167 ;  /* 0x000000a70600a986 */ /* 0x000fe2000c10110e */
[----:B------:R-:W-:Y:S01]  /*8020*/  ISETP.GE.AND P2, PT, R30, 0xa, PT ;  /* 0x0000000a1e00780c */ /* 0x000fe20003f46270 */
[----:B------:R-:W-:Y:S01]  /*8030*/  FMUL R158, R158, UR24 ;  /* 0x000000189e9e7c20 */ /* 0x000fe20008400000 */
[----:B------:R-:W-:Y:S01]  /*8040*/  ISETP.LT.OR P5, PT, R27, 0x1, !P4 ;  /* 0x000000011b00780c */ /* 0x000fe200067a1670 */
[----:B------:R-:W-:Y:S01]  /*8050*/  FMUL R157, R157, UR24 ;  /* 0x000000189d9d7c20 */ /* 0x000fe20008400000 */
[C---:B------:R-:W-:Y:S01]  /*8060*/  ISETP.LT.OR P6, PT, R27.reuse, 0x1, !P2 ;  /* 0x000000011b00780c */ /* 0x040fe200057c1670 */
[----:B------:R-:W-:Y:S01]  /*8070*/  @!P1 STG.E.U8 desc[UR14][R4.64], R165 ;  /* 0x000000a504009986 */ /* 0x000fe2000c10110e */
[----:B------:R-:W-:Y:S01]  /*8080*/  ISETP.LT.OR P4, PT, R27, 0x9, !P4 ;  /* 0x000000091b00780c */ /* 0x000fe20006781670 */
[----:B------:R-:W-:Y:S01]  /*8090*/  FMUL R156, R156, UR24 ;  /* 0x000000189c9c7c20 */ /* 0x000fe20008400000 */
[----:B0-----:R-:W-:Y:S01]  /*80a0*/  F2FP.SATFINITE.E4M3.F32.PACK_AB_MERGE_C R25, RZ, R164, RZ ;  /* 0x000000a4ff19723e */ /* 0x001fe200048070ff */
[----:B------:R-:W-:Y:S01]  /*80b0*/  FMUL R155, R155, UR24 ;  /* 0x000000189b9b7c20 */ /* 0x000fe20008400000 */
[----:B------:R-:W-:Y:S01]  /*80c0*/  F2FP.SATFINITE.E4M3.F32.PACK_AB_MERGE_C R29, RZ, R162, RZ ;  /* 0x000000a2ff1d723e */ /* 0x000fe200048070ff */
[----:B------:R-:W-:Y:S01]  /*80d0*/  FMUL R154, R154, UR24 ;  /* 0x000000189a9a7c20 */ /* 0x000fe20008400000 */
[----:B------:R-:W-:Y:S01]  /*80e0*/  ISETP.LT.OR P2, PT, R27, 0x9, !P2 ;  /* 0x000000091b00780c */ /* 0x000fe20005741670 */
[----:B------:R0:W-:Y:S01]  /*80f0*/  @!P0 STG.E.U8 desc[UR14][R4.64+0x1], R25 ;  /* 0x0000011904008986 */ /* 0x0001e2000c10110e */
[C---:B------:R-:W-:Y:S01]  /*8100*/  ISETP.GE.AND P0, PT, R30.reuse, 0x11, PT ;  /* 0x000000111e00780c */ /* 0x040fe20003f06270 */
[----:B------:R-:W-:Y:S01]  /*8110*/  FMUL R153, R153, UR24 ;  /* 0x0000001899997c20 */ /* 0x000fe20008400000 */
[----:B------:R-:W-:Y:S01]  /*8120*/  ISETP.GE.AND P1, PT, R30, 0x12, PT ;  /* 0x000000121e00780c */ /* 0x000fe20003f26270 */
[----:B------:R-:W-:Y:S01]  /*8130*/  @!P5 STG.E.U8 desc[UR14][R6.64+0x8], R163 ;  /* 0x000008a30600d986 */ /* 0x000fe2000c10110e */
[C---:B------:R-:W-:Y:S01]  /*8140*/  ISETP.LT.OR P5, PT, R27.reuse, 0x1, !P0 ;  /* 0x000000011b00780c */ /* 0x040fe200047a1670 */
[----:B------:R-:W-:Y:S01]  /*8150*/  FMUL R152, R152, UR24 ;  /* 0x0000001898987c20 */ /* 0x000fe20008400000 */
[----:B------:R-:W-:Y:S01]  /*8160*/  F2FP.SATFINITE.E4M3.F32.PACK_AB_MERGE_C R161, RZ, R161, RZ ;  /* 0x000000a1ffa1723e */ /* 0x000fe200048070ff */
[----:B------:R1:W-:Y:S01]  /*8170*/  @!P6 STG.E.U8 desc[UR14][R6.64+0x9], R29 ;  /* 0x0000091d0600e986 */ /* 0x0003e2000c10110e */
[----:B------:R-:W-:Y:S01]  /*8180*/  ISETP.LT.OR P6, PT, R27, 0x1, !P1 ;  /* 0x000000011b00780c */ /* 0x000fe20004fc1670 */
[----:B------:R-:W-:Y:S01]  /*8190*/  FMUL R151, R151, UR24 ;  /* 0x0000001897977c20 */ /* 0x000fe20008400000 */
[----:B------:R-:W-:Y:S01]  /*81a0*/  F2FP.SATFINITE.E4M3.F32.PACK_AB_MERGE_C R159, RZ, R159, RZ ;  /* 0x0000009fff9f723e */ /* 0x000fe200048070ff */
[----:B------:R-:W-:Y:S01]  /*81b0*/  @!P4 STG.E.U8 desc[UR14][R4.64+0x8], R161 ;  /* 0x000008a10400c986 */ /* 0x000fe2000c10110e */
[----:B0-----:R-:W-:Y:S01]  /*81c0*/  F2FP.SATFINITE.E4M3.F32.PACK_AB_MERGE_C R25, RZ, R160, RZ ;  /* 0x000000a0ff19723e */ /* 0x001fe200048070ff */
[----:B------:R-:W-:Y:S01]  /*81d0*/  FMUL R150, R150, UR24 ;  /* 0x0000001896967c20 */ /* 0x000fe20008400000 */
[----:B------:R-:W-:Y:S01]  /*81e0*/  ISETP.GE.AND P4, PT, R30, 0x19, PT ;  /* 0x000000191e00780c */ /* 0x000fe20003f86270 */
[----:B------:R-:W-:Y:S01]  /*81f0*/  FMUL R149, R149, UR24 ;  /* 0x0000001895957c20 */ /* 0x000fe20008400000 */
[C---:B------:R-:W-:Y:S01]  /*8200*/  ISETP.LT.OR P0, PT, R27.reuse, 0x9, !P0 ;  /* 0x000000091b00780c */ /* 0x040fe20004701670 */
[----:B------:R0:W-:Y:S01]  /*8210*/  @!P2 STG.E.U8 desc[UR14][R4.64+0x9], R25 ;  /* 0x000009190400a986 */ /* 0x0001e2000c10110e */
[----:B------:R-:W-:Y:S01]  /*8220*/  ISETP.LT.OR P1, PT, R27, 0x9, !P1 ;  /* 0x000000091b00780c */ /* 0x000fe20004f21670 */
[----:B------:R-:W-:Y:S01]  /*8230*/  FMUL R148, R148, UR24 ;  /* 0x0000001894947c20 */ /* 0x000fe20008400000 */
[----:B-1----:R-:W-:Y:S01]  /*8240*/  F2FP.SATFINITE.E4M3.F32.PACK_AB_MERGE_C R29, RZ, R158, RZ ;  /* 0x0000009eff1d723e */ /* 0x002fe200048070ff */
[----:B------:R-:W-:Y:S01]  /*8250*/  @!P5 STG.E.U8 desc[UR14][R6.64+0x10], R159 ;  /* 0x0000109f0600d986 */ /* 0x000fe2000c10110e */
[----:B------:R-:W-:Y:S01]  /*8260*/  ISETP.GE.AND P2, PT, R30, 0x1a, PT ;  /* 0x0000001a1e00780c */ /* 0x000fe20003f46270 */
[----:B------:R-:W-:Y:S01]  /*8270*/  FMUL R147, R147, UR24 ;  /* 0x0000001893937c20 */ /* 0x000fe20008400000 */
[C---:B------:R-:W-:Y:S01]  /*8280*/  ISETP.LT.OR P5, PT, R27.reuse, 0x1, !P4 ;  /* 0x000000011b00780c */ /* 0x040fe200067a1670 */
[----:B------:R1:W-:Y:S01]  /*8290*/  @!P6 STG.E.U8 desc[UR14][R6.64+0x11], R29 ;  /* 0x0000111d0600e986 */ /* 0x0003e2000c10110e */
[----:B------:R-:W-:Y:S01]  /*82a0*/  ISETP.LT.OR P6, PT, R27, 0x1, !P2 ;  /* 0x000000011b00780c */ /* 0x000fe200057c1670 */
[----:B------:R-:W-:Y:S01]  /*82b0*/  FMUL R146, R146, UR24 ;  /* 0x0000001892927c20 */ /* 0x000fe20008400000 */
[----:B------:R-:W-:Y:S01]  /*82c0*/  F2FP.SATFINITE.E4M3.F32.PACK_AB_MERGE_C R157, RZ, R157, RZ ;  /* 0x0000009dff9d723e */ /* 0x000fe200048070ff */
[----:B------:R-:W-:Y:S01]  /*82d0*/  FMUL R145, R145, UR24 ;  /* 0x0000001891917c20 */ /* 0x000fe20008400000 */
[----:B0-----:R-:W-:Y:S01]  /*82e0*/  F2FP.SATFINITE.E4M3.F32.PACK_AB_MERGE_C R25, RZ, R156, RZ ;  /* 0x0000009cff19723e */ /* 0x001fe200048070ff */
[----:B------:R-:W-:Y:S01]  /*82f0*/  FMUL R144, R144, UR24 ;  /* 0x0000001890907c20 */ /* 0x000fe20008400000 */
[----:B------:R-:W-:Y:S01]  /*8300*/  F2FP.SATFINITE.E4M3.F32.PACK_AB_MERGE_C R155, RZ, R155, RZ ;  /* 0x0000009bff9b723e */ /* 0x000fe200048070ff */
[----:B------:R-:W-:Y:S01]  /*8310*/  @!P0 STG.E.U8 desc[UR14][R4.64+0x10], R157 ;  /* 0x0000109d04008986 */ /* 0x000fe2000c10110e */
[----:B------:R-:W-:Y:S01]  /*8320*/  ISETP.GE.AND P0, PT, R30, 0x21, PT ;  /* 0x000000211e00780c */ /* 0x000fe20003f06270 */
[----:B------:R-:W-:Y:S01]  /*8330*/  FMUL R141, R141, UR24 ;  /* 0x000000188d8d7c20 */ /* 0x000fe20008400000 */
[C---:B------:R-:W-:Y:S01]  /*8340*/  ISETP.LT.OR P4, PT, R27.reuse, 0x9, !P4 ;  /* 0x000000091b00780c */ /* 0x040fe20006781670 */
[----:B------:R0:W-:Y:S01]  /*8350*/  @!P1 STG.E.U8 desc[UR14][R4.64+0x11], R25 ;  /* 0x0000111904009986 */ /* 0x0001e2000c10110e */
[----:B-1----:R-:W-:Y:S01]  /*8360*/  F2FP.SATFINITE.E4M3.F32.PACK_AB_MERGE_C R29, RZ, R154, RZ ;  /* 0x0000009aff1d723e */ /* 0x002fe200048070ff */
[----:B------:R-:W-:Y:S01]  /*8370*/  FMUL R142, R142, UR24 ;  /* 0x000000188e8e7c20 */ /* 0x000fe20008400000 */
[----:B------:R-:W-:Y:S01]  /*8380*/  ISETP.LT.OR P2, PT, R27, 0x9, !P2 ;  /* 0x000000091b00780c */ /* 0x000fe20005741670 */
        /* <DEDUP_REMOVED lines=115> */
[----:B------:R-:W-:Y:S01]  /*8ac0*/  ISETP.LT.OR P4, PT, R27, 0x9, !P4 ;  /* 0x000000091b00780c */ /* 0x000fe20006781670 */
[----:B------:R0:W-:Y:S01]  /*8ad0*/  @!P1 STG.E.U8 desc[UR14][R4.64+0x41], R25 ;  /* 0x0000411904009986 */ /* 0x0001e2000c10110e */
[----:B-1----:R-:W-:Y:S01]  /*8ae0*/  F2FP.SATFINITE.E4M3.F32.PACK_AB_MERGE_C R29, RZ, R130, RZ ;  /* 0x00000082ff1d723e */ /* 0x002fe200048070ff */
[----:B------:R-:W-:Y:S01]  /*8af0*/  FMUL R111, R111, UR24 ;  /* 0x000000186f6f7c20 */ /* 0x000fe20008400000 */
[C---:B------:R-:W-:Y:S01]  /*8b00*/  ISETP.LT.OR P2, PT, R27.reuse, 0x9, !P2 ;  /* 0x000000091b00780c */ /* 0x040fe20005741670 */
        /* <DEDUP_REMOVED lines=13> */
[----:B------:R-:W-:Y:S01]  /*8be0*/  ISETP.LT.OR P0, PT, R27, 0x9, !P0 ;  /* 0x000000091b00780c */ /* 0x000fe20004701670 */
[----:B------:R-:W-:Y:S01]  /*8bf0*/  FMUL R23, R23, UR24 ;  /* 0x0000001817177c20 */ /* 0x000fe20008400000 */
[----:B------:R-:W-:Y:S01]  /*8c00*/  ISETP.LT.OR P5, PT, R27, 0x9, !P5 ;  /* 0x000000091b00780c */ /* 0x000fe20006fa1670 */
[----:B------:R0:W-:Y:S01]  /*8c10*/  @!P2 STG.E.U8 desc[UR14][R4.64+0x49], R25 ;  /* 0x000049190400a986 */ /* 0x0001e2000c10110e */
[----:B-1----:R-:W-:Y:S01]  /*8c20*/  F2FP.SATFINITE.E4M3.F32.PACK_AB_MERGE_C R29, RZ, R126, RZ ;  /* 0x0000007eff1d723e */ /* 0x002fe200048070ff */
[----:B------:R-:W-:Y:S01]  /*8c30*/  FMUL R14, R14, UR24 ;  /* 0x000000180e0e7c20 */ /* 0x000fe20008400000 */
[----:B------:R-:W-:Y:S01]  /*8c40*/  F2FP.SATFINITE.E4M3.F32.PACK_AB_MERGE_C R127, RZ, R127, RZ ;  /* 0x0000007fff7f723e */ /* 0x000fe200048070ff */
[----:B------:R-:W-:Y:S01]  /*8c50*/  @!P1 STG.E.U8 desc[UR14][R6.64+0x50], R125 ;  /* 0x0000507d06009986 */ /* 0x000fe2000c10110e */
[----:B------:R-:W-:Y:S01]  /*8c60*/  ISETP.GE.AND P1, PT, R30, 0x5a, PT ;  /* 0x0000005a1e00780c */ /* 0x000fe20003f26270 */
[----:B------:R-:W-:Y:S01]  /*8c70*/  FMUL R20, R20, UR24 ;  /* 0x0000001814147c20 */ /* 0x000fe20008400000 */
[----:B------:R-:W-:Y:S01]  /*8c80*/  F2FP.SATFINITE.E4M3.F32.PACK_AB_MERGE_C R119, RZ, R119, RZ ;  /* 0x00000077ff77723e */ /* 0x000fe200048070ff */
[----:B------:R1:W-:Y:S01]  /*8c90*/  @!P6 STG.E.U8 desc[UR14][R6.64+0x51], R29 ;  /* 0x0000511d0600e986 */ /* 0x0003e2000c10110e */
[----:B------:R-:W-:Y:S01]  /*8ca0*/  ISETP.GE.AND P6, PT, R30, 0x59, PT ;  /* 0x000000591e00780c */ /* 0x000fe20003fc6270 */
[----:B------:R-:W-:Y:S01]  /*8cb0*/  FMUL R21, R21, UR24 ;  /* 0x0000001815157c20 */ /* 0x000fe20008400000 */
[C---:B------:R-:W-:Y:S01]  /*8cc0*/  ISETP.LT.OR P4, PT, R27.reuse, 0x1, !P1 ;  /* 0x000000011b00780c */ /* 0x040fe20004f81670 */
[----:B------:R-:W-:Y:S01]  /*8cd0*/  @!P0 STG.E.U8 desc[UR14][R4.64+0x50], R127 ;  /* 0x0000507f04008986 */ /* 0x000fe2000c10110e */
[----:B------:R-:W-:Y:S01]  /*8ce0*/  ISETP.LT.OR P2, PT, R27, 0x1, !P6 ;  /* 0x000000011b00780c */ /* 0x000fe20007741670 */
[----:B------:R-:W-:Y:S01]  /*8cf0*/  FMUL R17, R17, UR24 ;  /* 0x0000001811117c20 */ /* 0x000fe20008400000 */
[----:B0-----:R-:W-:Y:S01]  /*8d00*/  F2FP.SATFINITE.E4M3.F32.PACK_AB_MERGE_C R25, RZ, R124, RZ ;  /* 0x0000007cff19723e */ /* 0x001fe200048070ff */
[----:B------:R-:W-:Y:S01]  /*8d10*/  FMUL R18, R18, UR24 ;  /* 0x0000001812127c20 */ /* 0x000fe20008400000 */
[----:B------:R-:W-:Y:S01]  /*8d20*/  ISETP.LT.OR P0, PT, R27, 0x9, !P6 ;  /* 0x000000091b00780c */ /* 0x000fe20007701670 */
[----:B------:R-:W-:Y:S01]  /*8d30*/  FMUL R15, R15, UR24 ;  /* 0x000000180f0f7c20 */ /* 0x000fe20008400000 */
[----:B------:R-:W-:Y:S01]  /*8d40*/  ISETP.LT.OR P1, PT, R27, 0x9, !P1 ;  /* 0x000000091b00780c */ /* 0x000fe20004f21670 */
[----:B------:R0:W-:Y:S01]  /*8d50*/  @!P5 STG.E.U8 desc[UR14][R4.64+0x51], R25 ;  /* 0x000051190400d986 */ /* 0x0001e2000c10110e */
[----:B-1----:R-:W-:Y:S01]  /*8d60*/  F2FP.SATFINITE.E4M3.F32.PACK_AB_MERGE_C R29, RZ, R122, RZ ;  /* 0x0000007aff1d723e */ /* 0x002fe200048070ff */
[----:B------:R-:W-:Y:S01]  /*8d70*/  FMUL R16, R16, UR24 ;  /* 0x0000001810107c20 */ /* 0x000fe20008400000 */
[----:B------:R-:W-:Y:S01]  /*8d80*/  F2FP.SATFINITE.E4M3.F32.PACK_AB_MERGE_C R123, RZ, R123, RZ ;  /* 0x0000007bff7b723e */ /* 0x000fe200048070ff */
        /* <DEDUP_REMOVED lines=13> */
[----:B------:R-:W-:Y:S01]  /*8e60*/  ISETP.LT.OR P4, PT, R27, 0x9, !P4 ;  /* 0x000000091b00780c */ /* 0x000fe20006781670 */
[----:B------:R-:W-:Y:S01]  /*8e70*/  FMUL R11, R11, UR24 ;  /* 0x000000180b0b7c20 */ /* 0x000fe20008400000 */
[----:B0-----:R-:W-:Y:S01]  /*8e80*/  F2FP.SATFINITE.E4M3.F32.PACK_AB_MERGE_C R25, RZ, R120, RZ ;  /* 0x00000078ff19723e */ /* 0x001fe200048070ff */
[----:B------:R-:W-:Y:S01]  /*8e90*/  FMUL R10, R10, UR24 ;  /* 0x000000180a0a7c20 */ /* 0x000fe20008400000 */
[----:B------:R-:W-:-:S02]  /*8ea0*/  ISETP.GE.AND P0, PT, R30, 0x6a, PT ;  /* 0x0000006a1e00780c */ /* 0x000fc40003f06270 */
[----:B-1----:R-:W-:Y:S01]  /*8eb0*/  F2FP.SATFINITE.E4M3.F32.PACK_AB_MERGE_C R29, RZ, R118, RZ ;  /* 0x00000076ff1d723e */ /* 0x002fe200048070ff */
[----:B------:R0:W-:Y:S01]  /*8ec0*/  @!P1 STG.E.U8 desc[UR14][R4.64+0x59], R25 ;  /* 0x0000591904009986 */ /* 0x0001e2000c10110e */
[----:B------:R-:W-:Y:S02]  /*8ed0*/  ISETP.GE.AND P1, PT, R30, 0x69, PT ;  /* 0x000000691e00780c */ /* 0x000fe40003f26270 */
[C---:B------:R-:W-:Y:S01]  /*8ee0*/  ISETP.LT.OR P2, PT, R27.reuse, 0x9, !P2 ;  /* 0x000000091b00780c */ /* 0x040fe20005741670 */
[----:B------:R-:W-:Y:S01]  /*8ef0*/  @!P5 STG.E.U8 desc[UR14][R6.64+0x60], R117 ;  /* 0x000060750600d986 */ /* 0x000fe2000c10110e */
[----:B------:R-:W-:Y:S02]  /*8f00*/  ISETP.LT.OR P5, PT, R27, 0x1, !P0 ;  /* 0x000000011b00780c */ /* 0x000fe400047a1670 */
[----:B------:R-:W-:Y:S01]  /*8f10*/  F2FP.SATFINITE.E4M3.F32.PACK_AB_MERGE_C R19, RZ, R19, RZ ;  /* 0x00000013ff13723e */ /* 0x000fe200048070ff */
[----:B------:R1:W-:Y:S01]  /*8f20*/  @!P6 STG.E.U8 desc[UR14][R6.64+0x61], R29 ;  /* 0x0000611d0600e986 */ /* 0x0003e2000c10110e */
[----:B------:R-:W-:-:S02]  /*8f30*/  F2FP.SATFINITE.E4M3.F32.PACK_AB_MERGE_C R115, RZ, R115, RZ ;  /* 0x00000073ff73723e */ /* 0x000fc400048070ff */
[C---:B------:R-:W-:Y:S01]  /*8f40*/  ISETP.LT.OR P0, PT, R27.reuse, 0x9, !P0 ;  /* 0x000000091b00780c */ /* 0x040fe20004701670 */
[----:B------:R-:W-:Y:S01]  /*8f50*/  @!P4 STG.E.U8 desc[UR14][R4.64+0x60], R121 ;  /* 0x000060790400c986 */ /* 0x000fe2000c10110e */
[C---:B------:R-:W-:Y:S02]  /*8f60*/  ISETP.LT.OR P4, PT, R27.reuse, 0x1, !P1 ;  /* 0x000000011b00780c */ /* 0x040fe40004f81670 */
[----:B------:R-:W-:Y:S02]  /*8f70*/  ISETP.LT.OR P1, PT, R27, 0x9, !P1 ;  /* 0x000000091b00780c */ /* 0x000fe40004f21670 */
[----:B0-----:R-:W-:Y:S02]  /*8f80*/  F2FP.SATFINITE.E4M3.F32.PACK_AB_MERGE_C R25, RZ, R116, RZ ;  /* 0x00000074ff19723e */ /* 0x001fe400048070ff */
[----:B------:R-:W-:Y:S02]  /*8f90*/  F2FP.SATFINITE.E4M3.F32.PACK_AB_MERGE_C R31, RZ, R114, RZ ;  /* 0x00000072ff1f723e */ /* 0x000fe400048070ff */
[----:B-1----:R-:W-:Y:S01]  /*8fa0*/  F2FP.SATFINITE.E4M3.F32.PACK_AB_MERGE_C R29, RZ, R112, RZ ;  /* 0x00000070ff1d723e */ /* 0x002fe200048070ff */
[----:B------:R0:W-:Y:S01]  /*8fb0*/  @!P2 STG.E.U8 desc[UR14][R4.64+0x61], R25 ;  /* 0x000061190400a986 */ /* 0x0001e2000c10110e */
[----:B------:R-:W-:-:S02]  /*8fc0*/  ISETP.GE.AND P2, PT, R30, 0x71, PT ;  /* 0x000000711e00780c */ /* 0x000fc40003f46270 */
[----:B------:R-:W-:Y:S01]  /*8fd0*/  F2FP.SATFINITE.E4M3.F32.PACK_AB_MERGE_C R113, RZ, R113, RZ ;  /* 0x00000071ff71723e */ /* 0x000fe200048070ff */
[----:B------:R1:W-:Y:S01]  /*8fe0*/  @!P4 STG.E.U8 desc[UR14][R6.64+0x68], R19 ;  /* 0x000068130600c986 */ /* 0x0003e2000c10110e */
[C---:B------:R-:W-:Y:S02]  /*8ff0*/  ISETP.LT.OR P4, PT, R27.reuse, 0x1, !P2 ;  /* 0x000000011b00780c */ /* 0x040fe40005781670 */
[----:B------:R-:W-:Y:S01]  /*9000*/  ISETP.LT.OR P2, PT, R27, 0x9, !P2 ;  /* 0x000000091b00780c */ /* 0x000fe20005741670 */
[----:B------:R2:W-:Y:S01]  /*9010*/  @!P5 STG.E.U8 desc[UR14][R6.64+0x69], R29 ;  /* 0x0000691d0600d986 */ /* 0x0005e2000c10110e */
[----:B------:R-:W-:Y:S02]  /*9020*/  F2FP.SATFINITE.E4M3.F32.PACK_AB_MERGE_C R109, RZ, R109, RZ ;  /* 0x0000006dff6d723e */ /* 0x000fe400048070ff */
[----:B------:R-:W-:Y:S01]  /*9030*/  F2FP.SATFINITE.E4M3.F32.PACK_AB_MERGE_C R111, RZ, R111, RZ ;  /* 0x0000006fff6f723e */ /* 0x000fe200048070ff */
[----:B------:R-:W-:Y:S01]  /*9040*/  @!P1 STG.E.U8 desc[UR14][R4.64+0x68], R115 ;  /* 0x0000687304009986 */ /* 0x000fe2000c10110e */
[----:B------:R-:W-:-:S02]  /*9050*/  ISETP.GE.AND P1, PT, R30, 0x72, PT ;  /* 0x000000721e00780c */ /* 0x000fc40003f26270 */
[----:B0-----:R-:W-:Y:S01]  /*9060*/  F2FP.SATFINITE.E4M3.F32.PACK_AB_MERGE_C R25, RZ, R108, RZ ;  /* 0x0000006cff19723e */ /* 0x001fe200048070ff */
[----:B------:R-:W-:Y:S01]  /*9070*/  @!P0 STG.E.U8 desc[UR14][R4.64+0x69], R31 ;  /* 0x0000691f04008986 */ /* 0x000fe2000c10110e */
[C---:B------:R-:W-:Y:S02]  /*9080*/  ISETP.LT.OR P5, PT, R27.reuse, 0x1, !P1 ;  /* 0x000000011b00780c */ /* 0x040fe40004fa1670 */
[----:B-1----:R-:W-:Y:S01]  /*9090*/  F2FP.SATFINITE.E4M3.F32.PACK_AB_MERGE_C R19, RZ, R110, RZ ;  /* 0x0000006eff13723e */ /* 0x002fe200048070ff */
[----:B------:R-:W-:Y:S01]  /*90a0*/  @!P4 STG.E.U8 desc[UR14][R6.64+0x70], R113 ;  /* 0x000070710600c986 */ /* 0x000fe2000c10110e */
[C---:B------:R-:W-:Y:S02]  /*90b0*/  ISETP.GE.AND P4, PT, R30.reuse, 0x7a, PT ;  /* 0x0000007a1e00780c */ /* 0x040fe40003f86270 */
[----:B------:R-:W-:Y:S02]  /*90c0*/  ISETP.LT.OR P1, PT, R27, 0x9, !P1 ;  /* 0x000000091b00780c */ /* 0x000fe40004f21670 */
[----:B------:R-:W-:-:S02]  /*90d0*/  ISETP.GE.AND P0, PT, R30, 0x79, PT ;  /* 0x000000791e00780c */ /* 0x000fc40003f06270 */
[----:B------:R-:W-:Y:S02]  /*90e0*/  F2FP.SATFINITE.E4M3.F32.PACK_AB_MERGE_C R107, RZ, R107, RZ ;  /* 0x0000006bff6b723e */ /* 0x000fe400048070ff */
[C---:B------:R-:W-:Y:S01]  /*90f0*/  ISETP.LT.OR P6, PT, R27.reuse, 0x1, !P0 ;  /* 0x000000011b00780c */ /* 0x040fe200047c1670 */
[----:B------:R0:W-:Y:S01]  /*9100*/  @!P5 STG.E.U8 desc[UR14][R6.64+0x71], R19 ;  /* 0x000071130600d986 */ /* 0x0001e2000c10110e */
[C---:B------:R-:W-:Y:S02]  /*9110*/  ISETP.LT.OR P5, PT, R27.reuse, 0x9, !P4 ;  /* 0x000000091b00780c */ /* 0x040fe400067a1670 */
[C---:B------:R-:W-:Y:S01]  /*9120*/  ISETP.LT.OR P0, PT, R27.reuse, 0x9, !P0 ;  /* 0x000000091b00780c */ /* 0x040fe20004701670 */
[----:B------:R-:W-:Y:S01]  /*9130*/  @!P2 STG.E.U8 desc[UR14][R4.64+0x70], R109 ;  /* 0x0000706d0400a986 */ /* 0x000fe2000c10110e */
[----:B------:R-:W-:Y:S02]  /*9140*/  ISETP.LT.OR P2, PT, R27, 0x1, !P4 ;  /* 0x000000011b00780c */ /* 0x000fe40006741670 */
[C---:B------:R-:W-:Y:S01]  /*9150*/  ISETP.GE.AND P4, PT, R30.reuse, 0x82, PT ;  /* 0x000000821e00780c */ /* 0x040fe20003f86270 */
[----:B------:R1:W-:Y:S01]  /*9160*/  @!P1 STG.E.U8 desc[UR14][R4.64+0x71], R25 ;  /* 0x0000711904009986 */ /* 0x0003e2000c10110e */
[----:B------:R-:W-:-:S02]  /*9170*/  ISETP.GE.AND P1, PT, R30, 0x81, PT ;  /* 0x000000811e00780c */ /* 0x000fc40003f26270 */
[----:B--2---:R-:W-:Y:S01]  /*9180*/  F2FP.SATFINITE.E4M3.F32.PACK_AB_MERGE_C R29, RZ, R104, RZ ;  /* 0x00000068ff1d723e */ /* 0x004fe200048070ff */
[----:B------:R-:W-:Y:S01]  /*9190*/  @!P6 STG.E.U8 desc[UR14][R6.64+0x78], R111 ;  /* 0x0000786f0600e986 */ /* 0x000fe2000c10110e */
[----:B0-----:R-:W-:Y:S02]  /*91a0*/  F2FP.SATFINITE.E4M3.F32.PACK_AB_MERGE_C R19, RZ, R106, RZ ;  /* 0x0000006aff13723e */ /* 0x001fe400048070ff */
[C---:B------:R-:W-:Y:S02]  /*91b0*/  ISETP.LT.OR P6, PT, R27.reuse, 0x1, !P1 ;  /* 0x000000011b00780c */ /* 0x040fe40004fc1670 */
[----:B------:R-:W-:Y:S01]  /*91c0*/  F2FP.SATFINITE.E4M3.F32.PACK_AB_MERGE_C R105, RZ, R105, RZ ;  /* 0x00000069ff69723e */ /* 0x000fe200048070ff */
[----:B------:R0:W-:Y:S01]  /*91d0*/  @!P2 STG.E.U8 desc[UR14][R6.64+0x79], R19 ;  /* 0x000079130600a986 */ /* 0x0001e2000c10110e */
[C---:B------:R-:W-:Y:S02]  /*91e0*/  ISETP.LT.OR P2, PT, R27.reuse, 0x1, !P4 ;  /* 0x000000011b00780c */ /* 0x040fe40006741670 */
[----:B-1----:R-:W-:Y:S01]  /*91f0*/  F2FP.SATFINITE.E4M3.F32.PACK_AB_MERGE_C R25, RZ, R22, RZ ;  /* 0x00000016ff19723e */ /* 0x002fe200048070ff */
[----:B------:R-:W-:Y:S01]  /*9200*/  @!P0 STG.E.U8 desc[UR14][R4.64+0x78], R107 ;  /* 0x0000786b04008986 */ /* 0x000fe2000c10110e */
[----:B------:R-:W-:-:S02]  /*9210*/  ISETP.LT.OR P1, PT, R27, 0x9, !P1 ;  /* 0x000000091b00780c */ /* 0x000fc40004f21670 */
[C---:B------:R-:W-:Y:S01]  /*9220*/  ISETP.GE.AND P0, PT, R30.reuse, 0x89, PT ;  /* 0x000000891e00780c */ /* 0x040fe20003f06270 */
[----:B------:R1:W-:Y:S01]  /*9230*/  @!P5 STG.E.U8 desc[UR14][R4.64+0x79], R25 ;  /* 0x000079190400d986 */ /* 0x0003e2000c10110e */
[C---:B------:R-:W-:Y:S02]  /*9240*/  ISETP.LT.OR P5, PT, R27.reuse, 0x9, !P4 ;  /* 0x000000091b00780c */ /* 0x040fe400067a1670 */
[----:B------:R-:W-:Y:S01]  /*9250*/  ISETP.GE.AND P4, PT, R30, 0x8a, PT ;  /* 0x0000008a1e00780c */ /* 0x000fe20003f86270 */
[----:B------:R-:W-:Y:S01]  /*9260*/  @!P6 STG.E.U8 desc[UR14][R6.64+0x80], R105 ;  /* 0x000080690600e986 */ /* 0x000fe2000c10110e */
[C---:B------:R-:W-:Y:S02]  /*9270*/  ISETP.LT.OR P6, PT, R27.reuse, 0x1, !P0 ;  /* 0x000000011b00780c */ /* 0x040fe400047c1670 */
[----:B------:R-:W-:Y:S01]  /*9280*/  F2FP.SATFINITE.E4M3.F32.PACK_AB_MERGE_C R23, RZ, R23, RZ ;  /* 0x00000017ff17723e */ /* 0x000fe200048070ff */
[----:B------:R-:W-:Y:S01]  /*9290*/  @!P2 STG.E.U8 desc[UR14][R6.64+0x81], R29 ;  /* 0x0000811d0600a986 */ /* 0x000fe2000c10110e */
[----:B------:R-:W-:-:S02]  /*92a0*/  ISETP.LT.OR P2, PT, R27, 0x1, !P4 ;  /* 0x000000011b00780c */ /* 0x000fc40006741670 */
[----:B0-----:R-:W-:Y:S01]  /*92b0*/  F2FP.SATFINITE.E4M3.F32.PACK_AB_MERGE_C R19, RZ, R14, RZ ;  /* 0x0000000eff13723e */ /* 0x001fe200048070ff */
[----:B------:R-:W-:Y:S01]  /*92c0*/  @!P1 STG.E.U8 desc[UR14][R4.64+0x80], R23 ;  /* 0x0000801704009986 */ /* 0x000fe2000c10110e */
[----:B-1----:R-:W-:Y:S02]  /*92d0*/  F2FP.SATFINITE.E4M3.F32.PACK_AB_MERGE_C R25, RZ, R20, RZ ;  /* 0x00000014ff19723e */ /* 0x002fe400048070ff */
[----:B------:R-:W-:Y:S01]  /*92e0*/  F2FP.SATFINITE.E4M3.F32.PACK_AB_MERGE_C R21, RZ, R21, RZ ;  /* 0x00000015ff15723e */ /* 0x000fe200048070ff */
[----:B------:R0:W-:Y:S01]  /*92f0*/  @!P5 STG.E.U8 desc[UR14][R4.64+0x81], R19 ;  /* 0x000081130400d986 */ /* 0x0001e2000c10110e */
[C---:B------:R-:W-:Y:S02]  /*9300*/  ISETP.LT.OR P0, PT, R27.reuse, 0x9, !P0 ;  /* 0x000000091b00780c */ /* 0x040fe40004701670 */
[----:B------:R-:W-:Y:S01]  /*9310*/  ISETP.LT.OR P1, PT, R27, 0x9, !P4 ;  /* 0x000000091b00780c */ /* 0x000fe20006721670 */
[----:B------:R1:W-:Y:S01]  /*9320*/  @!P6 STG.E.U8 desc[UR14][R6.64+0x88], R21 ;  /* 0x000088150600e986 */ /* 0x0003e2000c10110e */
[----:B------:R-:W-:-:S02]  /*9330*/  ISETP.GE.AND P4, PT, R30, 0x92, PT ;  /* 0x000000921e00780c */ /* 0x000fc40003f86270 */
[----:B------:R-:W-:Y:S01]  /*9340*/  F2FP.SATFINITE.E4M3.F32.PACK_AB_MERGE_C R17, RZ, R17, RZ ;  /* 0x00000011ff11723e */ /* 0x000fe200048070ff */
[----:B------:R-:W-:Y:S01]  /*9350*/  @!P2 STG.E.U8 desc[UR14][R6.64+0x89], R25 ;  /* 0x000089190600a986 */ /* 0x000fe2000c10110e */
[----:B------:R-:W-:Y:S02]  /*9360*/  ISETP.GE.AND P2, PT, R30, 0x91, PT ;  /* 0x000000911e00780c */ /* 0x000fe40003f46270 */
[C---:B------:R-:W-:Y:S02]  /*9370*/  ISETP.LT.OR P6, PT, R27.reuse, 0x1, !P4 ;  /* 0x000000011b00780c */ /* 0x040fe400067c1670 */
[----:B------:R-:W-:Y:S01]  /*9380*/  ISETP.LT.OR P5, PT, R27, 0x1, !P2 ;  /* 0x000000011b00780c */ /* 0x000fe200057a1670 */
[----:B------:R2:W-:Y:S01]  /*9390*/  @!P0 STG.E.U8 desc[UR14][R4.64+0x88], R17 ;  /* 0x0000881104008986 */ /* 0x0005e2000c10110e */
[----:B0-----:R-:W-:Y:S02]  /*93a0*/  F2FP.SATFINITE.E4M3.F32.PACK_AB_MERGE_C R19, RZ, R18, RZ ;  /* 0x00000012ff13723e */ /* 0x001fe400048070ff */
[----:B------:R-:W-:-:S02]  /*93b0*/  F2FP.SATFINITE.E4M3.F32.PACK_AB_MERGE_C R15, RZ, R15, RZ ;  /* 0x0000000fff0f723e */ /* 0x000fc400048070ff */
[----:B-1----:R-:W-:Y:S01]  /*93c0*/  F2FP.SATFINITE.E4M3.F32.PACK_AB_MERGE_C R21, RZ, R16, RZ ;  /* 0x00000010ff15723e */ /* 0x002fe200048070ff */
[----:B------:R-:W-:Y:S01]  /*93d0*/  @!P1 STG.E.U8 desc[UR14][R4.64+0x89], R19 ;  /* 0x0000891304009986 */ /* 0x000fe2000c10110e */
[C---:B------:R-:W-:Y:S02]  /*93e0*/  ISETP.LT.OR P0, PT, R27.reuse, 0x9, !P2 ;  /* 0x000000091b00780c */ /* 0x040fe40005701670 */
[C---:B------:R-:W-:Y:S01]  /*93f0*/  ISETP.GE.AND P1, PT, R30.reuse, 0x9a, PT ;  /* 0x0000009a1e00780c */ /* 0x040fe20003f26270 */
[----:B------:R-:W-:Y:S01]  /*9400*/  @!P6 STG.E.U8 desc[UR14][R6.64+0x91], R21 ;  /* 0x000091150600e986 */ /* 0x000fe2000c10110e */
[----:B------:R-:W-:Y:S02]  /*9410*/  ISETP.GE.AND P2, PT, R30, 0x99, PT ;  /* 0x000000991e00780c */ /* 0x000fe40003f46270 */
[C---:B------:R-:W-:Y:S01]  /*9420*/  ISETP.LT.OR P4, PT, R27.reuse, 0x9, !P4 ;  /* 0x000000091b00780c */ /* 0x040fe20006781670 */
[----:B------:R0:W-:Y:S01]  /*9430*/  @!P5 STG.E.U8 desc[UR14][R6.64+0x90], R15 ;  /* 0x0000900f0600d986 */ /* 0x0001e2000c10110e */
[----:B------:R-:W-:-:S02]  /*9440*/  ISETP.LT.OR P6, PT, R27, 0x1, !P1 ;  /* 0x000000011b00780c */ /* 0x000fc40004fc1670 */
[C---:B------:R-:W-:Y:S02]  /*9450*/  ISETP.LT.OR P5, PT, R27.reuse, 0x1, !P2 ;  /* 0x000000011b00780c */ /* 0x040fe400057a1670 */
[C---:B------:R-:W-:Y:S02]  /*9460*/  ISETP.LT.OR P2, PT, R27.reuse, 0x9, !P2 ;  /* 0x000000091b00780c */ /* 0x040fe40005741670 */
[----:B------:R-:W-:Y:S02]  /*9470*/  ISETP.LT.OR P1, PT, R27, 0x9, !P1 ;  /* 0x000000091b00780c */ /* 0x000fe40004f21670 */
[----:B------:R-:W-:Y:S02]  /*9480*/  F2FP.SATFINITE.E4M3.F32.PACK_AB_MERGE_C R13, RZ, R13, RZ ;  /* 0x0000000dff0d723e */ /* 0x000fe400048070ff */
[----:B--2---:R-:W-:Y:S02]  /*9490*/  F2FP.SATFINITE.E4M3.F32.PACK_AB_MERGE_C R17, RZ, R8, RZ ;  /* 0x00000008ff11723e */ /* 0x004fe400048070ff */
[----:B0-----:R-:W-:Y:S01]  /*94a0*/  F2FP.SATFINITE.E4M3.F32.PACK_AB_MERGE_C R15, RZ, R12, RZ ;  /* 0x0000000cff0f723e */ /* 0x001fe200048070ff */
[----:B------:R0:W-:Y:S01]  /*94b0*/  @!P0 STG.E.U8 desc[UR14][R4.64+0x90], R13 ;  /* 0x0000900d04008986 */ /* 0x0001e2000c10110e */
[----:B------:R-:W-:-:S02]  /*94c0*/  F2FP.SATFINITE.E4M3.F32.PACK_AB_MERGE_C R9, RZ, R9, RZ ;  /* 0x00000009ff09723e */ /* 0x000fc400048070ff */
[----:B------:R-:W-:Y:S01]  /*94d0*/  F2FP.SATFINITE.E4M3.F32.PACK_AB_MERGE_C R11, RZ, R11, RZ ;  /* 0x0000000bff0b723e */ /* 0x000fe200048070ff */
[----:B------:R0:W-:Y:S01]  /*94e0*/  @!P4 STG.E.U8 desc[UR14][R4.64+0x91], R15 ;  /* 0x0000910f0400c986 */ /* 0x0001e2000c10110e */
[----:B------:R-:W-:-:S03]  /*94f0*/  F2FP.SATFINITE.E4M3.F32.PACK_AB_MERGE_C R19, RZ, R10, RZ ;  /* 0x0000000aff13723e */ /* 0x000fc600048070ff */
[----:B------:R0:W-:Y:S04]  /*9500*/  @!P6 STG.E.U8 desc[UR14][R6.64+0x99], R17 ;  /* 0x000099110600e986 */ /* 0x0001e8000c10110e */
[----:B------:R0:W-:Y:S04]  /*9510*/  @!P5 STG.E.U8 desc[UR14][R6.64+0x98], R9 ;  /* 0x000098090600d986 */ /* 0x0001e8000c10110e */
[----:B------:R0:W-:Y:S04]  /*9520*/  @!P2 STG.E.U8 desc[UR14][R4.64+0x98], R11 ;  /* 0x0000980b0400a986 */ /* 0x0001e8000c10110e */
[----:B------:R0:W-:Y:S02]  /*9530*/  @!P1 STG.E.U8 desc[UR14][R4.64+0x99], R19 ;  /* 0x0000991304009986 */ /* 0x0001e4000c10110e */
.L_x_194:
[----:B------:R-:W-:Y:S05]  /*9540*/  BSYNC B0 ;  /* 0x0000000000007941 */ /* 0x000fea0003800000 */
.L_x_32:
[----:B------:R-:W-:Y:S01]  /*9550*/  ULDC UR6, c[0x0][0xc] ;  /* 0x0000030000067ab9 */ /* 0x000fe20000000800 */
[----:B------:R-:W-:Y:S01]  /*9560*/  ULDC UR7, c[0x0][0x10] ;  /* 0x0000040000077ab9 */ /* 0x000fe20000000800 */
[----:B0---4-:R-:W0:Y:S01]  /*9570*/  LDC R5, c[0x0][0x14] ;  /* 0x00000500ff057b82 */ /* 0x011e220000000800 */
[----:B------:R-:W-:Y:S01]  /*9580*/  UIMAD.WIDE.U32 UR6, UR6, UR7, URZ ;  /* 0x00000007060672a5 */ /* 0x000fe2000f8e003f */
[----:B------:R-:W-:Y:S01]  /*9590*/  IMAD.MOV.U32 R4, RZ, RZ, -0x1 ;  /* 0xffffffffff047424 */ /* 0x000fe200078e00ff */
[----:B------:R-:W-:-:S04]  /*95a0*/  UMOV UR12, 0xffffffff ;  /* 0xffffffff000c7882 */ /* 0x000fc80000000000 */
[----:B0-----:R-:W-:-:S04]  /*95b0*/  IMAD.WIDE.U32 R2, R5, UR6, R2 ;  /* 0x0000000605027c25 */ /* 0x001fc8000f8e0002 */
[----:B------:R-:W-:Y:S01]  /*95c0*/  IMAD R5, R5, UR7, RZ ;  /* 0x0000000705057c24 */ /* 0x000fe2000f8e02ff */
[----:B------:R-:W-:Y:S02]  /*95d0*/  ULDC.64 UR6, c[0x0][0x650] ;  /* 0x0001940000067ab9 */ /* 0x000fe40000000a00 */
[----:B------:R-:W-:Y:S01]  /*95e0*/  ISETP.GE.U32.AND P0, PT, R2, UR6, PT ;  /* 0x0000000602007c0c */ /* 0x000fe2000bf06070 */
[--C-:B------:R-:W-:Y:S01]  /*95f0*/  IMAD.IADD R3, R3, 0x1, R5.reuse ;  /* 0x0000000103037824 */ /* 0x100fe200078e0205 */
[----:B------:R-:W-:-:S04]  /*9600*/  PRMT R5, RZ, 0x7610, R5 ;  /* 0x00007610ff057816 */ /* 0x000fc80000000005 */
[----:B------:R-:W-:-:S13]  /*9610*/  ISETP.GE.U32.AND.EX P0, PT, R3, UR7, PT, P0 ;  /* 0x0000000703007c0c */ /* 0x000fda000bf06100 */
[----:B------:R-:W-:Y:S05]  /*9620*/  @P0 BRA `(.L_x_195) ;  /* 0x0000000400640947 */ /* 0x000fea0003800000 */
[----:B------:R-:W0:Y:S01]  /*9630*/  S2R R16, SR_CTAID.X ;  /* 0x0000000000107919 */ /* 0x000e220000002500 */
[----:B------:R-:W4:Y:S01]  /*9640*/  LDC.64 R10, c[0x0][0x628] ;  /* 0x00018a00ff0a7b82 */ /* 0x000f220000000a00 */
[----:B------:R-:W-:Y:S01]  /*9650*/  ULDC UR6, c[0x0][0x150] ;  /* 0x0000540000067ab9 */ /* 0x000fe20000000800 */
[----:B------:R-:W-:Y:S01]  /*9660*/  IMAD.MOV.U32 R8, RZ, RZ, R2 ;  /* 0x000000ffff087224 */ /* 0x000fe200078e0002 */
[----:B------:R-:W0:Y:S01]  /*9670*/  S2R R18, SR_CTAID.Y ;  /* 0x0000000000127919 */ /* 0x000e220000002600 */
[----:B------:R-:W-:-:S04]  /*9680*/  IMAD.MOV.U32 R9, RZ, RZ, R3 ;  /* 0x000000ffff097224 */ /* 0x000fc800078e0003 */
[----:B------:R-:W1:Y:S08]  /*9690*/  LDC R19, c[0x0][0x144] ;  /* 0x00005100ff137b82 */ /* 0x000e700000000800 */
[----:B------:R-:W1:Y:S08]  /*96a0*/  LDC R12, c[0x0][0x630] ;  /* 0x00018c00ff0c7b82 */ /* 0x000e700000000800 */
[----:B------:R-:W1:Y:S01]  /*96b0*/  LDC.64 R14, c[0x0][0x620] ;  /* 0x00018800ff0e7b82 */ /* 0x000e620000000a00 */
[----:B----4-:R-:W-:-:S04]  /*96c0*/  ISETP.NE.U32.AND P0, PT, R10, RZ, PT ;  /* 0x000000ff0a00720c */ /* 0x010fc80003f05070 */
[----:B------:R-:W-:Y:S02]  /*96d0*/  ISETP.NE.AND.EX P0, PT, R11, RZ, PT, P0 ;  /* 0x000000ff0b00720c */ /* 0x000fe40003f05300 */
[----:B0-----:R-:W-:-:S05]  /*96e0*/  I2FP.F32.U32 R4, R16 ;  /* 0x0000001000047245 */ /* 0x001fca0000201000 */
[----:B------:R-:W-:-:S04]  /*96f0*/  FMUL R4, R4, UR6 ;  /* 0x0000000604047c20 */ /* 0x000fc80008400000 */
[----:B------:R0:W4:Y:S02]  /*9700*/  F2I.U32.TRUNC.NTZ R17, R4 ;  /* 0x0000000400117305 */ /* 0x000124000020f000 */
[----:B------:R-:W-:Y:S05]  /*9710*/  @!P0 BRA `(.L_x_196) ;  /* 0x0000000000288947 */ /* 0x000fea0003800000 */
[----:B------:R-:W2:Y:S02]  /*9720*/  LDC R5, c[0x0][0x634] ;  /* 0x00018d00ff057b82 */ /* 0x000ea40000000800 */
[----:B--2---:R-:W-:-:S05]  /*9730*/  IADD3 R9, P0, R2, R5, RZ ;  /* 0x0000000502097210 */ /* 0x004fca0007f1e0ff */
[----:B------:R-:W-:-:S04]  /*9740*/  IMAD.X R13, RZ, RZ, R3, P0 ;  /* 0x000000ffff0d7224 */ /* 0x000fc800000e0603 */
[----:B0-----:R-:W-:-:S04]  /*9750*/  IMAD.WIDE.U32 R4, R13, R10, RZ ;  /* 0x0000000a0d047225 */ /* 0x001fc800078e00ff */
[----:B-----5:R-:W-:-:S04]  /*9760*/  IMAD.WIDE.U32 R6, P0, R9, R11, R4 ;  /* 0x0000000b09067225 */ /* 0x020fc80007800004 */
[----:B------:R-:W-:-:S04]  /*9770*/  IMAD.WIDE.U32 R4, R9, R10, RZ ;  /* 0x0000000a09047225 */ /* 0x000fc800078e00ff */
[----:B------:R-:W-:Y:S01]  /*9780*/  IMAD.X R9, RZ, RZ, RZ, P0 ;  /* 0x000000ffff097224 */ /* 0x000fe200000e06ff */
[----:B------:R-:W-:Y:S01]  /*9790*/  IADD3 RZ, P0, R5, R6, RZ ;  /* 0x0000000605ff7210 */ /* 0x000fe20007f1e0ff */
[----:B------:R-:W-:-:S04]  /*97a0*/  IMAD.MOV.U32 R8, RZ, RZ, R7 ;  /* 0x000000ffff087224 */ /* 0x000fc800078e0007 */
[----:B------:R-:W-:-:S08]  /*97b0*/  IMAD.WIDE.U32.X R8, R13, R11, R8, P0 ;  /* 0x0000000b0d087225 */ /* 0x000fd000000e0408 */
.L_x_196:
[----:B--2---:R-:W2:Y:S01]  /*97c0*/  LDC.64 R24, c[0x0][0x640] ;  /* 0x00019000ff187b82 */ /* 0x004ea20000000a00 */
[-C--:B-1-3--:R-:W-:Y:S01]  /*97d0*/  SHF.R.U64 R28, R8, R12.reuse, R9 ;  /* 0x0000000c081c7219 */ /* 0x08afe20000001209 */
[----:B----4-:R-:W-:Y:S01]  /*97e0*/  IMAD.MOV R17, RZ, RZ, -R17 ;  /* 0x000000ffff117224 */ /* 0x010fe200078e0a11 */
[----:B0-----:R-:W-:Y:S01]  /*97f0*/  SHF.R.U32.HI R4, RZ, R12, R9 ;  /* 0x0000000cff047219 */ /* 0x001fe20000011609 */
[----:B------:R-:W-:Y:S01]  /*9800*/  ULDC UR6, c[0x0][0x154] ;  /* 0x0000550000067ab9 */ /* 0x000fe20000000800 */
[----:B------:R-:W-:Y:S01]  /*9810*/  IADD3 R7, P0, RZ, -R28, RZ ;  /* 0x8000001cff077210 */ /* 0x000fe20007f1e0ff */
[----:B------:R-:W-:Y:S02]  /*9820*/  IMAD R17, R19, R17, R16 ;  /* 0x0000001113117224 */ /* 0x000fe400078e0210 */
[----:B------:R-:W0:Y:S01]  /*9830*/  LDC R8, c[0x0][0x618] ;  /* 0x00018600ff087b82 */ /* 0x000e220000000800 */
[----:B------:R-:W-:Y:S02]  /*9840*/  IMAD.MOV.U32 R9, RZ, RZ, 0x1 ;  /* 0x00000001ff097424 */ /* 0x000fe400078e00ff */
[----:B------:R-:W-:-:S04]  /*9850*/  IMAD.X R5, RZ, RZ, ~R4, P0 ;  /* 0x000000ffff057224 */ /* 0x000fc800000e0e04 */
[-C--:B-----5:R-:W-:Y:S01]  /*9860*/  IMAD R6, R5, R14.reuse, RZ ;  /* 0x0000000e05067224 */ /* 0x0a0fe200078e02ff */
[----:B------:R-:W1:Y:S01]  /*9870*/  LDC R20, c[0x0][0x608] ;  /* 0x00018200ff147b82 */ /* 0x000e620000000800 */
[----:B------:R-:W-:-:S04]  /*9880*/  IMAD.WIDE.U32 R4, R7, R14, R2 ;  /* 0x0000000e07047225 */ /* 0x000fc800078e0002 */
[----:B------:R-:W-:Y:S01]  /*9890*/  IMAD R7, R7, R15, R6 ;  /* 0x0000000f07077224 */ /* 0x000fe200078e0206 */
[----:B------:R-:W-:Y:S02]  /*98a0*/  I2FP.F32.U32 R6, R18 ;  /* 0x0000001200067245 */ /* 0x000fe40000201000 */
[----:B------:R-:W3:Y:S01]  /*98b0*/  LDC R22, c[0x0][0x658] ;  /* 0x00019600ff167b82 */ /* 0x000ee20000000800 */
[----:B------:R-:W-:Y:S01]  /*98c0*/  IMAD.IADD R5, R5, 0x1, R7 ;  /* 0x0000000105057824 */ /* 0x000fe200078e0207 */
[----:B--2---:R-:W-:Y:S01]  /*98d0*/  ISETP.NE.U32.AND P0, PT, R24, RZ, PT ;  /* 0x000000ff1800720c */ /* 0x004fe20003f05070 */
[----:B------:R-:W-:Y:S01]  /*98e0*/  FMUL R6, R6, UR6 ;  /* 0x0000000606067c20 */ /* 0x000fe20008400000 */
[----:B------:R-:W-:Y:S02]  /*98f0*/  IMAD.MOV.U32 R7, RZ, RZ, -0x1 ;  /* 0xffffffffff077424 */ /* 0x000fe400078e00ff */
[----:B------:R-:W-:Y:S01]  /*9900*/  ISETP.NE.AND.EX P0, PT, R25, RZ, PT, P0 ;  /* 0x000000ff1900720c */ /* 0x000fe20003f05300 */
[----:B------:R2:W4:Y:S01]  /*9910*/  F2I.U32.TRUNC.NTZ R13, R6 ;  /* 0x00000006000d7305 */ /* 0x000522000020f000 */
[----:B------:R-:W2:Y:S01]  /*9920*/  LDC R15, c[0x0][0x148] ;  /* 0x00005200ff0f7b82 */ /* 0x000ea20000000800 */
[----:B0-----:R-:W-:-:S02]  /*9930*/  SHF.R.U64 R12, R4, R8, R5 ;  /* 0x00000008040c7219 */ /* 0x001fc40000001205 */
[----:B------:R-:W-:-:S05]  /*9940*/  SHF.R.U32.HI R5, RZ, R8, R5 ;  /* 0x00000008ff057219 */ /* 0x000fca0000011605 */
[----:B------:R-:W0:Y:S01]  /*9950*/  LDC R16, c[0x0][0x600] ;  /* 0x00018000ff107b82 */ /* 0x000e220000000800 */
[-CC-:B-1----:R-:W-:Y:S02]  /*9960*/  SHF.R.U64 R10, R12, R20.reuse, R5.reuse ;  /* 0x000000140c0a7219 */ /* 0x182fe40000001205 */
[----:B------:R-:W-:-:S05]  /*9970*/  SHF.R.U32.HI R5, RZ, R20, R5 ;  /* 0x00000014ff057219 */ /* 0x000fca0000011605 */
[----:B------:R-:W1:Y:S01]  /*9980*/  LDC R21, c[0x0][0x648] ;  /* 0x00019200ff157b82 */ /* 0x000e620000000800 */
[-CC-:B---3--:R-:W-:Y:S02]  /*9990*/  SHF.R.U64 R14, R10, R22.reuse, R5.reuse ;  /* 0x000000160a0e7219 */ /* 0x188fe40000001205 */
[-C--:B------:R-:W-:Y:S02]  /*99a0*/  SHF.L.U32 R7, R7, R22.reuse, RZ ;  /* 0x0000001607077219 */ /* 0x080fe400000006ff */
[-C--:B------:R-:W-:Y:S01]  /*99b0*/  SHF.R.U32.HI R5, RZ, R22.reuse, R5 ;  /* 0x00000016ff057219 */ /* 0x080fe20000011605 */
[----:B------:R-:W-:Y:S01]  /*99c0*/  IMAD.MOV.U32 R4, RZ, RZ, R14 ;  /* 0x000000ffff047224 */ /* 0x000fe200078e000e */
[----:B------:R-:W-:Y:S01]  /*99d0*/  SHF.L.U32 R26, R9, R22, RZ ;  /* 0x00000016091a7219 */ /* 0x000fe200000006ff */
[----:B------:R-:W3:Y:S01]  /*99e0*/  LDC R23, c[0x0][0x638] ;  /* 0x00018e00ff177b82 */ /* 0x000ee20000000800 */
[----:B------:R-:W-:-:S07]  /*99f0*/  LOP3.LUT R19, RZ, R7, RZ, 0x33, !PT ;  /* 0x00000007ff137212 */ /* 0x000fce00078e33ff */
[----:B------:R-:W0:Y:S01]  /*9a00*/  LDC R27, c[0x0][0x610] ;  /* 0x00018400ff1b7b82 */ /* 0x000e220000000800 */
[----:B----4-:R-:W-:Y:S05]  /*9a10*/  @!P0 BRA `(.L_x_197) ;  /* 0x0000000000288947 */ /* 0x010fea0003800000 */
[----:B------:R-:W4:Y:S02]  /*9a20*/  LDC R9, c[0x0][0x64c] ;  /* 0x00019300ff097b82 */ /* 0x000f240000000800 */
[----:B----4-:R-:W-:-:S05]  /*9a30*/  IADD3 R9, P0, R14, R9, RZ ;  /* 0x000000090e097210 */ /* 0x010fca0007f1e0ff */
[----:B------:R-:W-:-:S04]  /*9a40*/  IMAD.X R11, RZ, RZ, R5, P0 ;  /* 0x000000ffff0b7224 */ /* 0x000fc800000e0605 */
[----:B------:R-:W-:-:S04]  /*9a50*/  IMAD.WIDE.U32 R4, R11, R24, RZ ;  /* 0x000000180b047225 */ /* 0x000fc800078e00ff */
[----:B--2---:R-:W-:-:S04]  /*9a60*/  IMAD.WIDE.U32 R6, P0, R9, R25, R4 ;  /* 0x0000001909067225 */ /* 0x004fc80007800004 */
[----:B------:R-:W-:-:S04]  /*9a70*/  IMAD.WIDE.U32 R4, R9, R24, RZ ;  /* 0x0000001809047225 */ /* 0x000fc800078e00ff */
[----:B------:R-:W-:Y:S01]  /*9a80*/  IMAD.X R9, RZ, RZ, RZ, P0 ;  /* 0x000000ffff097224 */ /* 0x000fe200000e06ff */
[----:B------:R-:W-:Y:S01]  /*9a90*/  IADD3 RZ, P0, R5, R6, RZ ;  /* 0x0000000605ff7210 */ /* 0x000fe20007f1e0ff */
[----:B------:R-:W-:-:S04]  /*9aa0*/  IMAD.MOV.U32 R8, RZ, RZ, R7 ;  /* 0x000000ffff087224 */ /* 0x000fc800078e0007 */
[----:B------:R-:W-:-:S08]  /*9ab0*/  IMAD.WIDE.U32.X R4, R11, R25, R8, P0 ;  /* 0x000000190b047225 */ /* 0x000fd000000e0408 */
.L_x_197:
[----:B-1----:R-:W-:Y:S01]  /*9ac0*/  SHF.R.U64 R4, R4, R21, R5 ;  /* 0x0000001504047219 */ /* 0x002fe20000001205 */
[----:B0-----:R-:W-:Y:S01]  /*9ad0*/  VIADD R7, R16, 0xffffffff ;  /* 0xffffffff10077836 */ /* 0x001fe20000000000 */
[----:B------:R-:W-:Y:S01]  /*9ae0*/  LOP3.LUT R9, R10, R19, RZ, 0xc0, !PT ;  /* 0x000000130a097212 */ /* 0x000fe200078ec0ff */
[----:B------:R-:W-:Y:S01]  /*9af0*/  IMAD.MOV R13, RZ, RZ, -R13 ;  /* 0x000000ffff0d7224 */ /* 0x000fe200078e0a0d */
[----:B------:R-:W-:Y:S01]  /*9b00*/  R2UR UR12, R28 ;  /* 0x000000001c0c72ca */ /* 0x000fe200000e0000 */
[----:B------:R-:W-:Y:S01]  /*9b10*/  IMAD.MOV R5, RZ, RZ, -R4 ;  /* 0x000000ffff057224 */ /* 0x000fe200078e0a04 */
[----:B------:R-:W-:Y:S01]  /*9b20*/  LOP3.LUT R7, R12, R7, RZ, 0xc0, !PT ;  /* 0x000000070c077212 */ /* 0x000fe200078ec0ff */
[----:B------:R-:W-:Y:S02]  /*9b30*/  IMAD R26, R26, R4, R9 ;  /* 0x000000041a1a7224 */ /* 0x000fe400078e0209 */
[----:B--2---:R-:W-:Y:S02]  /*9b40*/  @P3 IMAD R17, R15, R13, R18 ;  /* 0x0000000d0f113224 */ /* 0x004fe400078e0212 */
[----:B---3--:R-:W-:-:S02]  /*9b50*/  IMAD R4, R5, R23, R14 ;  /* 0x0000001705047224 */ /* 0x008fc400078e020e */
[----:B------:R-:W-:Y:S02]  /*9b60*/  IMAD R26, R26, R27, R17 ;  /* 0x0000001b1a1a7224 */ /* 0x000fe400078e0211 */
[----:B------:R-:W-:Y:S02]  /*9b70*/  IMAD R5, R4, R16, R7 ;  /* 0x0000001004057224 */ /* 0x000fe400078e0207 */
[----:B------:R-:W-:-:S03]  /*9b80*/  IMAD.MOV.U32 R6, RZ, RZ, 0x1 ;  /* 0x00000001ff067424 */ /* 0x000fc600078e00ff */
[----:B------:R-:W-:Y:S02]  /*9b90*/  SEL R4, R5, R26, !P3 ;  /* 0x0000001a05047207 */ /* 0x000fe40005800000 */
[----:B------:R-:W-:Y:S02]  /*9ba0*/  SEL R26, R26, R5, !P3 ;  /* 0x000000051a1a7207 */ /* 0x000fe40005800000 */
[----:B------:R-:W-:-:S07]  /*9bb0*/  PRMT R5, R6, 0x7610, R5 ;  /* 0x0000761006057816 */ /* 0x000fce0000000005 */
.L_x_195:
[----:B------:R-:W-:Y:S01]  /*9bc0*/  LOP3.LUT P0, RZ, R5, 0xff, RZ, 0xc0, !PT ;  /* 0x000000ff05ff7812 */ /* 0x000fe2000780c0ff */
[----:B------:R-:W-:-:S12]  /*9bd0*/  IMAD.MOV.U32 R5, RZ, RZ, R26 ;  /* 0x000000ffff057224 */ /* 0x000fd800078e001a */
[----:B------:R-:W-:Y:S05]  /*9be0*/  @P0 BRA `(.L_x_198) ;  /* 0xffffff7400380947 */ /* 0x000fea000383ffff */
[----:B------:R-:W-:Y:S05]  /*9bf0*/  EXIT ;  /* 0x000000000000794d */ /* 0x000fea0003800000 */
.L_x_4:
[----:B0-----:R-:W-:Y:S01]  /*9c00*/  ULDC.64 UR4, c[0x0][0x650] ;  /* 0x0001940000047ab9 */ /* 0x001fe20000000a00 */
[----:B------:R-:W-:Y:S01]  /*9c10*/  PRMT R4, RZ, 0x7610, R4 ;  /* 0x00007610ff047816 */ /* 0x000fe20000000004 */
[----:B------:R-:W-:Y:S01]  /*9c20*/  IMAD.MOV.U32 R5, RZ, RZ, -0x1 ;  /* 0xffffffffff057424 */ /* 0x000fe200078e00ff */
[----:B------:R-:W-:Y:S01]  /*9c30*/  ISETP.GE.U32.AND P0, PT, R2, UR4, PT ;  /* 0x0000000402007c0c */ /* 0x000fe2000bf06070 */
[----:B------:R-:W-:Y:S02]  /*9c40*/  IMAD.MOV.U32 R9, RZ, RZ, -0x1 ;  /* 0xffffffffff097424 */ /* 0x000fe400078e00ff */
        /* <DEDUP_REMOVED lines=21> */
.L_x_200:
[--C-:B------:R-:W-:Y:S01]  /*9da0*/  SHF.R.U64 R14, R12, R16, R13.reuse ;  /* 0x000000100c0e7219 */ /* 0x100fe2000000120d */
[----:B------:R-:W0:Y:S01]  /*9db0*/  LDC R20, c[0x0][0x618] ;  /* 0x00018600ff147b82 */ /* 0x000e220000000800 */
[----:B------:R-:W-:Y:S01]  /*9dc0*/  I2FP.F32.U32 R5, R6 ;  /* 0x0000000600057245 */ /* 0x000fe20000201000 */
[----:B------:R-:W-:Y:S01]  /*9dd0*/  ULDC UR4, c[0x0][0x150] ;  /* 0x0000540000047ab9 */ /* 0x000fe20000000800 */
[----:B------:R-:W-:Y:S02]  /*9de0*/  SHF.R.U32.HI R4, RZ, R16, R13 ;  /* 0x00000010ff047219 */ /* 0x000fe4000001160d */
[----:B------:R-:W-:Y:S01]  /*9df0*/  IADD3 R7, P0, RZ, -R14, RZ ;  /* 0x8000000eff077210 */ /* 0x000fe20007f1e0ff */
[----:B------:R-:W-:Y:S01]  /*9e00*/  FMUL R11, R5, UR4 ;  /* 0x00000004050b7c20 */ /* 0x000fe20008400000 */
[----:B------:R-:W-:Y:S01]  /*9e10*/  ULDC UR4, c[0x0][0x154] ;  /* 0x0000550000047ab9 */ /* 0x000fe20000000800 */
[----:B------:R-:W1:Y:S02]  /*9e20*/  LDC.64 R22, c[0x0][0x640] ;  /* 0x00019000ff167b82 */ /* 0x000e640000000a00 */
[----:B------:R-:W-:-:S02]  /*9e30*/  IMAD.X R9, RZ, RZ, ~R4, P0 ;  /* 0x000000ffff097224 */ /* 0x000fc400000e0e04 */
[----:B------:R-:W2:Y:S01]  /*9e40*/  F2I.U32.TRUNC.NTZ R11, R11 ;  /* 0x0000000b000b7305 */ /* 0x000ea2000020f000 */
[----:B------:R-:W-:-:S03]  /*9e50*/  IMAD.WIDE.U32 R4, R7, R18, R2 ;  /* 0x0000001207047225 */ /* 0x000fc600078e0002 */
[----:B------:R-:W3:Y:S01]  /*9e60*/  LDC R13, c[0x0][0x144] ;  /* 0x00005100ff0d7b82 */ /* 0x000ee20000000800 */
[----:B------:R-:W-:-:S04]  /*9e70*/  IMAD R10, R9, R18, RZ ;  /* 0x00000012090a7224 */ /* 0x000fc800078e02ff */
[----:B------:R-:W-:Y:S02]  /*9e80*/  IMAD R7, R7, R19, R10 ;  /* 0x0000001307077224 */ /* 0x000fe400078e020a */
[----:B------:R-:W-:Y:S01]  /*9e90*/  IMAD.MOV.U32 R10, RZ, RZ, -0x1 ;  /* 0xffffffffff0a7424 */ /* 0x000fe200078e00ff */
[----:B------:R-:W4:Y:S01]  /*9ea0*/  LDC R16, c[0x0][0x608] ;  /* 0x00018200ff107b82 */ /* 0x000f220000000800 */
[----:B------:R-:W-:Y:S01]  /*9eb0*/  IMAD.IADD R5, R5, 0x1, R7 ;  /* 0x0000000105057824 */ /* 0x000fe200078e0207 */
[----:B------:R-:W-:-:S04]  /*9ec0*/  I2FP.F32.U32 R7, R8 ;  /* 0x0000000800077245 */ /* 0x000fc80000201000 */
[-C--:B0-----:R-:W-:Y:S01]  /*9ed0*/  SHF.R.U64 R12, R4, R20.reuse, R5 ;  /* 0x00000014040c7219 */ /* 0x081fe20000001205 */
[----:B--2---:R-:W-:Y:S01]  /*9ee0*/  IMAD.MOV R4, RZ, RZ, -R11 ;  /* 0x000000ffff047224 */ /* 0x004fe200078e0a0b */
[----:B------:R-:W0:Y:S01]  /*9ef0*/  LDC R9, c[0x0][0x658] ;  /* 0x00019600ff097b82 */ /* 0x000e220000000800 */
[----:B-1----:R-:W-:Y:S01]  /*9f00*/  ISETP.NE.U32.AND P0, PT, R22, RZ, PT ;  /* 0x000000ff1600720c */ /* 0x002fe20003f05070 */
[----:B------:R-:W-:Y:S01]  /*9f10*/  FMUL R7, R7, UR4 ;  /* 0x0000000407077c20 */ /* 0x000fe20008400000 */
[----:B------:R-:W-:Y:S02]  /*9f20*/  SHF.R.U32.HI R5, RZ, R20, R5 ;  /* 0x00000014ff057219 */ /* 0x000fe40000011605 */
[----:B------:R-:W-:-:S03]  /*9f30*/  ISETP.NE.AND.EX P0, PT, R23, RZ, PT, P0 ;  /* 0x000000ff1700720c */ /* 0x000fc60003f05300 */
[----:B------:R-:W1:Y:S01]  /*9f40*/  LDC R19, c[0x0][0x148] ;  /* 0x00005200ff137b82 */ /* 0x000e620000000800 */
[----:B---3--:R-:W-:Y:S02]  /*9f50*/  IMAD R20, R13, R4, R6 ;  /* 0x000000040d147224 */ /* 0x008fe400078e0206 */
[----:B------:R-:W-:-:S05]  /*9f60*/  IMAD.MOV.U32 R6, RZ, RZ, 0x1 ;  /* 0x00000001ff067424 */ /* 0x000fca00078e00ff */
[----:B------:R-:W2:Y:S01]  /*9f70*/  LDC R18, c[0x0][0x600] ;  /* 0x00018000ff127b82 */ /* 0x000ea20000000800 */
[-CC-:B----4-:R-:W-:Y:S02]  /*9f80*/  SHF.R.U64 R15, R12, R16.reuse, R5.reuse ;  /* 0x000000100c0f7219 */ /* 0x190fe40000001205 */
[----:B------:R-:W-:Y:S02]  /*9f90*/  SHF.R.U32.HI R4, RZ, R16, R5 ;  /* 0x00000010ff047219 */ /* 0x000fe40000011605 */
[----:B------:R3:W4:Y:S03]  /*9fa0*/  F2I.U32.TRUNC.NTZ R16, R7 ;  /* 0x0000000700107305 */ /* 0x000726000020f000 */
[----:B------:R-:W1:Y:S01]  /*9fb0*/  LDC R21, c[0x0][0x648] ;  /* 0x00019200ff157b82 */ /* 0x000e620000000800 */
[-C--:B0-----:R-:W-:Y:S02]  /*9fc0*/  SHF.R.U64 R17, R15, R9.reuse, R4 ;  /* 0x000000090f117219 */ /* 0x081fe40000001204 */
[----:B------:R-:W-:-:S02]  /*9fd0*/  SHF.L.U32 R10, R10, R9, RZ ;  /* 0x000000090a0a7219 */ /* 0x000fc400000006ff */
[-C--:B------:R-:W-:Y:S01]  /*9fe0*/  SHF.R.U32.HI R5, RZ, R9.reuse, R4 ;  /* 0x00000009ff057219 */ /* 0x080fe20000011604 */
[----:B------:R-:W-:Y:S01]  /*9ff0*/  IMAD.MOV.U32 R4, RZ, RZ, R17 ;  /* 0x000000ffff047224 */ /* 0x000fe200078e0011 */
[----:B------:R-:W-:Y:S01]  /*a000*/  SHF.L.U32 R25, R6, R9, RZ ;  /* 0x0000000906197219 */ /* 0x000fe200000006ff */
[----:B------:R-:W0:Y:S01]  /*a010*/  LDC R24, c[0x0][0x638] ;  /* 0x00018e00ff187b82 */ /* 0x000e220000000800 */
[----:B------:R-:W-:-:S07]  /*a020*/  LOP3.LUT R26, RZ, R10, RZ, 0x33, !PT ;  /* 0x0000000aff1a7212 */ /* 0x000fce00078e33ff */
[----:B------:R-:W0:Y:S01]  /*a030*/  LDC R27, c[0x0][0x610] ;  /* 0x00018400ff1b7b82 */ /* 0x000e220000000800 */
[----:B---34-:R-:W-:Y:S05]  /*a040*/  @!P0 BRA `(.L_x_201) ;  /* 0x0000000000288947 */ /* 0x018fea0003800000 */
[----:B------:R-:W3:Y:S02]  /*a050*/  LDC R4, c[0x0][0x64c] ;  /* 0x00019300ff047b82 */ /* 0x000ee40000000800 */
[----:B---3--:R-:W-:-:S05]  /*a060*/  IADD3 R9, P0, R17, R4, RZ ;  /* 0x0000000411097210 */ /* 0x008fca0007f1e0ff */
        /* <DEDUP_REMOVED lines=8> */
.L_x_201:
[----:B-1----:R-:W-:Y:S01]  /*a0f0*/  SHF.R.U64 R5, R4, R21, R5 ;  /* 0x0000001504057219 */ /* 0x002fe20000001205 */
[----:B--2---:R-:W-:Y:S01]  /*a100*/  VIADD R7, R18, 0xffffffff ;  /* 0xffffffff12077836 */ /* 0x004fe20000000000 */
[----:B------:R-:W-:Y:S01]  /*a110*/  LOP3.LUT R4, R15, R26, RZ, 0xc0, !PT ;  /* 0x0000001a0f047212 */ /* 0x000fe200078ec0ff */
[----:B------:R-:W-:Y:S02]  /*a120*/  IMAD.MOV R16, RZ, RZ, -R16 ;  /* 0x000000ffff107224 */ /* 0x000fe400078e0a10 */
[----:B------:R-:W-:Y:S01]  /*a130*/  IMAD.MOV R6, RZ, RZ, -R5 ;  /* 0x000000ffff067224 */ /* 0x000fe200078e0a05 */
[----:B------:R-:W-:Y:S01]  /*a140*/  LOP3.LUT R7, R12, R7, RZ, 0xc0, !PT ;  /* 0x000000070c077212 */ /* 0x000fe200078ec0ff */
[----:B------:R-:W-:Y:S02]  /*a150*/  IMAD R5, R25, R5, R4 ;  /* 0x0000000519057224 */ /* 0x000fe400078e0204 */
[----:B------:R-:W-:Y:S02]  /*a160*/  @P3 IMAD R20, R19, R16, R8 ;  /* 0x0000001013143224 */ /* 0x000fe400078e0208 */
[----:B0-----:R-:W-:-:S02]  /*a170*/  IMAD R4, R6, R24, R17 ;  /* 0x0000001806047224 */ /* 0x001fc400078e0211 */
[----:B------:R-:W-:Y:S02]  /*a180*/  IMAD R5, R5, R27, R20 ;  /* 0x0000001b05057224 */ /* 0x000fe400078e0214 */
[----:B------:R-:W-:Y:S02]  /*a190*/  IMAD R6, R4, R18, R7 ;  /* 0x0000001204067224 */ /* 0x000fe400078e0207 */
[----:B------:R-:W-:Y:S02]  /*a1a0*/  IMAD.MOV.U32 R8, RZ, RZ, 0x1 ;  /* 0x00000001ff087424 */ /* 0x000fe400078e00ff */
[----:B------:R-:W-:Y:S01]  /*a1b0*/  IMAD.MOV.U32 R13, RZ, RZ, R14 ;  /* 0x000000ffff0d7224 */ /* 0x000fe200078e000e */
[----:B------:R-:W-:Y:S02]  /*a1c0*/  SEL R9, R6, R5, !P3 ;  /* 0x0000000506097207 */ /* 0x000fe40005800000 */
[----:B------:R-:W-:Y:S02]  /*a1d0*/  PRMT R4, R8, 0x7610, R4 ;  /* 0x0000761008047816 */ /* 0x000fe40000000004 */
[----:B------:R-:W-:-:S07]  /*a1e0*/  SEL R5, R5, R6, !P3 ;  /* 0x0000000605057207 */ /* 0x000fce0005800000 */
.L_x_199:
[----:B------:R-:W-:-:S08]  /*a1f0*/  NOP ;  /* 0x0000000000007918 */ /* 0x000fd00000000000 */
[----:B------:R-:W0:-:S00]  /*a200*/  USETMAXREG.DEALLOC.CTAPOOL 0x28 ;  /* 0x00000028000079c8 */ /* 0x000e0000080e0500 */
[----:B------:R-:W-:-:S13]  /*a210*/  ISETP.NE.AND P0, PT, RZ, UR8, PT ;  /* 0x00000008ff007c0c */ /* 0x000fda000bf05270 */
[----:B------:R-:W-:Y:S05]  /*a220*/  @P0 EXIT ;  /* 0x000000000000094d */ /* 0x000fea0003800000 */
[----:B0-----:R-:W-:Y:S01]  /*a230*/  LOP3.LUT P0, RZ, R4, 0xff, RZ, 0xc0, !PT ;  /* 0x000000ff04ff7812 */ /* 0x001fe2000780c0ff */
[----:B------:R-:W-:Y:S02]  /*a240*/  IMAD.MOV.U32 R10, RZ, RZ, 0x1 ;  /* 0x00000001ff0a7424 */ /* 0x000fe400078e00ff */
[----:B------:R-:W-:-:S10]  /*a250*/  IMAD.MOV.U32 R11, RZ, RZ, RZ ;  /* 0x000000ffff0b7224 */ /* 0x000fd400078e00ff */
[----:B------:R-:W-:Y:S05]  /*a260*/  @!P0 BRA `(.L_x_202) ;  /* 0x0000000c00348947 */ /* 0x000fea0003800000 */
[----:B------:R-:W-:Y:S01]  /*a270*/  ULDC UR4, c[0x0][0x28c] ;  /* 0x0000a30000047ab9 */ /* 0x000fe20000000800 */
[----:B------:R-:W-:Y:S01]  /*a280*/  ULDC UR6, c[0x0][0x658] ;  /* 0x0001960000067ab9 */ /* 0x000fe20000000800 */
[----:B------:R-:W-:Y:S01]  /*a290*/  UIADD3 UR10, UR4, 0x3f, URZ ;  /* 0x0000003f040a7890 */ /* 0x000fe2000fffe03f */
[C---:B------:R-:W-:Y:S01]  /*a2a0*/  LOP3.LUT P2, RZ, R0.reuse, 0x7f, RZ, 0xc0, !PT ;  /* 0x0000007f00ff7812 */ /* 0x040fe2000784c0ff */
[----:B------:R-:W-:Y:S01]  /*a2b0*/  UMOV UR7, 0xffffffff ;  /* 0xffffffff00077882 */ /* 0x000fe20000000000 */
[----:B------:R-:W-:Y:S01]  /*a2c0*/  ULDC UR5, c[0x0][0x600] ;  /* 0x0001800000057ab9 */ /* 0x000fe20000000800 */
[----:B------:R-:W-:Y:S01]  /*a2d0*/  UMOV UR9, 0x1 ;  /* 0x0000000100097882 */ /* 0x000fe20000000000 */
[----:B------:R-:W-:Y:S01]  /*a2e0*/  USHF.L.U32 UR7, UR7, UR6, URZ ;  /* 0x0000000607077299 */ /* 0x000fe2000800063f */
[----:B------:R-:W-:Y:S01]  /*a2f0*/  LOP3.LUT P0, RZ, R0, 0x1f, RZ, 0xc0, !PT ;  /* 0x0000001f00ff7812 */ /* 0x000fe2000780c0ff */
[----:B------:R-:W-:Y:S01]  /*a300*/  UIADD3 UR4, UR5, -0x1, URZ ;  /* 0xffffffff05047890 */ /* 0x000fe2000fffe03f */
[----:B------:R-:W-:Y:S01]  /*a310*/  BSSY B0, `(.L_x_202) ;  /* 0x00000c2000007945 */ /* 0x000fe20003800000 */
[----:B------:R-:W-:Y:S01]  /*a320*/  USHF.R.S32.HI UR11, URZ, 0x1f, UR10 ;  /* 0x0000001f3f0b7899 */ /* 0x000fe2000801140a */
[----:B------:R-:W-:Y:S01]  /*a330*/  PLOP3.LUT P0, PT, P0, P2, PT, 0x8a, 0x0 ;  /* 0x000000000000781c */ /* 0x000fe20000705172 */
[----:B------:R-:W-:Y:S01]  /*a340*/  ULDC UR8, c[0x0][0xc] ;  /* 0x0000030000087ab9 */ /* 0x000fe20000000800 */
[----:B------:R-:W-:Y:S01]  /*a350*/  USHF.L.U32 UR5, UR9, UR6, URZ ;  /* 0x0000000609057299 */ /* 0x000fe2000800063f */
[----:B------:R-:W-:Y:S01]  /*a360*/  IMAD.MOV.U32 R0, RZ, RZ, 0x1 ;  /* 0x00000001ff007424 */ /* 0x000fe200078e00ff */
[----:B------:R-:W-:Y:S01]  /*a370*/  ULEA.HI UR11, UR11, UR10, URZ, 0x6 ;  /* 0x0000000a0b0b7291 */ /* 0x000fe2000f8f303f */
[----:B------:R-:W-:Y:S01]  /*a380*/  IMAD.MOV.U32 R10, RZ, RZ, 0x1 ;  /* 0x00000001ff0a7424 */ /* 0x000fe200078e00ff */
[----:B------:R-:W-:Y:S01]  /*a390*/  ULDC UR9, c[0x0][0x10] ;  /* 0x0000040000097ab9 */ /* 0x000fe20000000800 */
[----:B------:R-:W-:Y:S01]  /*a3a0*/  ULOP3.LUT UR6, URZ, UR7, URZ, 0x33, !UPT ;  /* 0x000000073f067292 */ /* 0x000fe2000f8e333f */
[----:B------:R-:W-:Y:S01]  /*a3b0*/  IMAD.MOV.U32 R11, RZ, RZ, RZ ;  /* 0x000000ffff0b7224 */ /* 0x000fe200078e00ff */
[----:B------:R-:W-:Y:S01]  /*a3c0*/  UIMAD.WIDE.U32 UR8, UR8, UR9, URZ ;  /* 0x00000009080872a5 */ /* 0x000fe2000f8e003f */
[----:B------:R-:W-:Y:S01]  /*a3d0*/  ULDC UR7, c[0x0][0x14] ;  /* 0x0000050000077ab9 */ /* 0x000fe20000000800 */
[----:B------:R-:W-:-:S02]  /*a3e0*/  USHF.R.S32.HI UR20, URZ, 0x6, UR11 ;  /* 0x000000063f147899 */ /* 0x000fc4000801140b */
[----:B------:R-:W-:Y:S02]  /*a3f0*/  UIMAD.WIDE.U32 UR22, UR8, UR7, URZ ;  /* 0x00000007081672a5 */ /* 0x000fe4000f8e003f */
[----:B------:R-:W-:Y:S02]  /*a400*/  UIMAD UR18, UR9, UR7, URZ ;  /* 0x00000007091272a4 */ /* 0x000fe4000f8e023f */
[----:B------:R-:W-:Y:S02]  /*a410*/  ULOP3.LUT UR26, UR13, 0x2, URZ, 0xfc, !UPT ;  /* 0x000000020d1a7892 */ /* 0x000fe4000f8efc3f */
[----:B------:R-:W-:Y:S02]  /*a420*/  UIADD3 UR18, UR23, UR18, URZ ;  /* 0x0000001217127290 */ /* 0x000fe4000fffe03f */
[----:B------:R-:W-:Y:S01]  /*a430*/  UIADD3 UR27, UR20, 0x1, URZ ;  /* 0x00000001141b7890 */ /* 0x000fe2000fffe03f */
[----:B------:R-:W-:-:S11]  /*a440*/  ULDC.64 UR24, c[0x0][0x198] ;  /* 0x0000660000187ab9 */ /* 0x000fd60000000a00 */
.L_x_214:
[----:B------:R-:W-:-:S03]  /*a450*/  UMOV UR7, 0xffffffff ;  /* 0xffffffff00077882 */ /* 0x000fc60000000000 */
[----:B------:R-:W-:Y:S05]  /*a460*/  BRA.DIV UR7, `(.L_x_203) ;  /* 0x0000001207c87947 */ /* 0x000fea000b800000 */
[----:B------:R-:W-:-:S13]  /*a470*/  ELECT P1, URZ, PT ;  /* 0x00000000003f782f */ /* 0x000fda0003820000 */
.L_x_233:
[----:B------:R-:W0:Y:S01]  /*a480*/  LDC R4, c[0x0][0x28c] ;  /* 0x0000a300ff047b82 */ /* 0x000e220000000800 */
[----:B------:R-:W-:Y:S01]  /*a490*/  BSSY B1, `(.L_x_204) ;  /* 0x0000038000017945 */ /* 0x000fe20003800000 */
[----:B0-----:R-:W-:-:S13]  /*a4a0*/  ISETP.LT.OR P1, PT, R4, 0x1, !P1 ;  /* 0x000000010400780c */ /* 0x001fda0004f21670 */
[----:B------:R-:W-:Y:S05]  /*a4b0*/  @P1 BRA `(.L_x_205) ;  /* 0x0000000000d41947 */ /* 0x000fea0003800000 */
[----:B------:R-:W-:Y:S02]  /*a4c0*/  IMAD.SHL.U32 R8, R5, 0x80, RZ ;  /* 0x0000008005087824 */ /* 0x000fe400078e00ff */
[----:B------:R-:W-:Y:S02]  /*a4d0*/  IMAD R9, R9, 0xa0, RZ ;  /* 0x000000a009097824 */ /* 0x000fe400078e02ff */
[----:B------:R-:W-:Y:S02]  /*a4e0*/  IMAD.MOV.U32 R14, RZ, RZ, RZ ;  /* 0x000000ffff0e7224 */ /* 0x000fe400078e00ff */
[----:B------:R-:W-:Y:S02]  /*a4f0*/  IMAD.U32 R16, RZ, RZ, UR27 ;  /* 0x0000001bff107e24 */ /* 0x000fe4000f8e00ff */
[----:B------:R-:W-:Y:S02]  /*a500*/  IMAD.MOV.U32 R4, RZ, RZ, R10 ;  /* 0x000000ffff047224 */ /* 0x000fe400078e000a */
[----:B------:R-:W-:-:S07]  /*a510*/  IMAD.MOV.U32 R5, RZ, RZ, R11 ;  /* 0x000000ffff057224 */ /* 0x000fce00078e000b */
.L_x_209:
[----:B------:R-:W0:Y:S01]  /*a520*/  S2R R7, SR_CgaCtaId ;  /* 0x0000000000077919 */ /* 0x000e220000008800 */
[----:B------:R-:W-:-:S04]  /*a530*/  MOV R6, 0x400 ;  /* 0x0000040000067802 */ /* 0x000fc80000000f00 */
[----:B0-----:R-:W-:Y:S02]  /*a540*/  LEA R12, R7, R6, 0x18 ;  /* 0x00000006070c7211 */ /* 0x001fe400078ec0ff */
[----:B------:R-:W-:Y:S01]  /*a550*/  SHF.L.U32 R6, R4, 0x1f, RZ ;  /* 0x0000001f04067819 */ /* 0x000fe200000006ff */
[----:B------:R-:W0:Y:S02]  /*a560*/  @!P2 LDC R7, c[0x0][0x500] ;  /* 0x00014000ff07ab82 */ /* 0x000e240000000800 */
[----:B------:R-:W-:-:S04]  /*a570*/  IMAD R15, R5, 0x8, R12 ;  /* 0x00000008050f7824 */ /* 0x000fc800078e020c */
[----:B------:R-:W1:Y:S02]  /*a580*/  SYNCS.PHASECHK.TRANS64.TRYWAIT P1, [R15+URZ+0x60], R6 ;  /* 0x000060060f0075a7 */ /* 0x000e64000802017f */
[----:B-1----:R-:W-:Y:S05]  /*a590*/  @!P1 BRA `(.L_x_206) ;  /* 0x00000010009c9947 */ /* 0x002fea0003800000 */
.L_x_234:
[----:B------:R-:W-:Y:S01]  /*a5a0*/  UPRMT UR7, UR26, 0x9910, URZ ;  /* 0x000099101a077896 */ /* 0x000fe2000800003f */
[----:B0-----:R0:W-:Y:S03]  /*a5b0*/  @!P2 SYNCS.ARRIVE.TRANS64 RZ, [R15+URZ], R7 ;  /* 0x000000070fffa9a7 */ /* 0x0011e6000800003f */
[----:B------:R-:W-:-:S06]  /*a5c0*/  UISETP.NE.AND UP0, UPT, UR7, 0x2, UPT ;  /* 0x000000020700788c */ /* 0x000fcc000bf05270 */
[----:B------:R-:W-:-:S13]  /*a5d0*/  PLOP3.LUT P1, PT, PT, PT, UP0, 0x80, 0x0 ;  /* 0x000000000000781c */ /* 0x000fda0003f2f008 */
[----:B0-----:R-:W-:Y:S05]  /*a5e0*/  @P1 BRA `(.L_x_207) ;  /* 0x0000000000041947 */ /* 0x001fea0003800000 */
[----:B------:R-:W-:Y:S01]  /*a5f0*/  BPT.TRAP 0x1 ;  /* 0x000000040000795c */ /* 0x000fe20000300000 */
.L_x_207:
[----:B------:R-:W-:Y:S05]  /*a600*/  @P0 BRA `(.L_x_208) ;  /* 0x0000000000040947 */ /* 0x000fea0003800000 */
[----:B------:R-:W-:Y:S01]  /*a610*/  BPT.TRAP 0x1 ;  /* 0x000000040000795c */ /* 0x000fe20000300000 */
.L_x_208:
[--C-:B-1----:R-:W-:Y:S01]  /*a620*/  IMAD R6, R5, 0x2000, R12.reuse ;  /* 0x0000200005067824 */ /* 0x102fe200078e020c */
[----:B------:R-:W-:Y:S01]  /*a630*/  R2UR UR9, R15 ;  /* 0x000000000f0972ca */ /* 0x000fe200000e0000 */
[C---:B------:R-:W-:Y:S01]  /*a640*/  IMAD R12, R5.reuse, 0x2800, R12 ;  /* 0x00002800050c7824 */ /* 0x040fe200078e020c */
[----:B------:R-:W-:Y:S01]  /*a650*/  UIADD3 UR14, UP0, UR24, 0xf0, URZ ;  /* 0x000000f0180e7890 */ /* 0x000fe2000ff1e03f */
[----:B------:R-:W-:Y:S01]  /*a660*/  VIADD R16, R16, 0xffffffff ;  /* 0xffffffff10107836 */ /* 0x000fe20000000000 */
[----:B------:R-:W-:Y:S01]  /*a670*/  R2UR UR7, R6 ;  /* 0x00000000060772ca */ /* 0x000fe200000e0000 */
[----:B------:R-:W-:Y:S01]  /*a680*/  UIADD3 UR28, UP1, UR24, 0x1f0, URZ ;  /* 0x000001f0181c7890 */ /* 0x000fe2000ff3e03f */
[----:B------:R-:W-:Y:S01]  /*a690*/  R2UR UR8, R12 ;  /* 0x000000000c0872ca */ /* 0x000fe200000e0000 */
[----:B------:R-:W-:Y:S01]  /*a6a0*/  UIADD3.X UR15, URZ, UR25, URZ, UP0, !UPT ;  /* 0x000000193f0f7290 */ /* 0x000fe200087fe43f */
[----:B------:R-:W-:Y:S01]  /*a6b0*/  R2UR UR11, R8 ;  /* 0x00000000080b72ca */ /* 0x000fe200000e0000 */
[----:B------:R-:W-:Y:S01]  /*a6c0*/  VIADD R5, R5, 0x1 ;  /* 0x0000000105057836 */ /* 0x000fe20000000000 */
[----:B------:R-:W-:Y:S01]  /*a6d0*/  R2UR UR10, R14 ;  /* 0x000000000e0a72ca */ /* 0x000fe200000e0000 */
[----:B------:R-:W-:Y:S01]  /*a6e0*/  UIADD3.X UR29, URZ, UR25, URZ, UP1, !UPT ;  /* 0x000000193f1d7290 */ /* 0x000fe20008ffe43f */
[----:B------:R-:W-:Y:S01]  /*a6f0*/  R2UR UR12, R13 ;  /* 0x000000000d0c72ca */ /* 0x000fe200000e0000 */
[----:B------:R-:W-:Y:S01]  /*a700*/  UMOV UR16, 0x0 ;  /* 0x0000000000107882 */ /* 0x000fe20000000000 */
[----:B------:R-:W-:Y:S01]  /*a710*/  R2UR UR21, R9 ;  /* 0x00000000091572ca */ /* 0x000fe200000e0000 */
[----:B------:R-:W-:Y:S01]  /*a720*/  UMOV UR17, 0x10000000 ;  /* 0x1000000000117882 */ /* 0x000fe20000000000 */
[----:B------:R-:W-:Y:S01]  /*a730*/  ISETP.GT.AND P4, PT, R16, 0x1, PT ;  /* 0x000000011000780c */ /* 0x000fe20003f84270 */
[----:B------:R-:W-:Y:S01]  /*a740*/  UIADD3 UR7, UR7, 0x180, URZ ;  /* 0x0000018007077890 */ /* 0x000fe2000fffe03f */
[----:B------:R-:W-:Y:S01]  /*a750*/  ISETP.NE.AND P1, PT, R5, 0xc, PT ;  /* 0x0000000c0500780c */ /* 0x000fe20003f25270 */
[----:B------:R-:W-:Y:S01]  /*a760*/  UIADD3 UR19, UR8, 0x18180, URZ ;  /* 0x0001818008137890 */ /* 0x000fe2000fffe03f */
[----:B------:R-:W-:-:S02]  /*a770*/  VIADD R14, R14, 0x40 ;  /* 0x000000400e0e7836 */ /* 0x000fc40000000000 */
[----:B------:R-:W-:Y:S02]  /*a780*/  SEL R7, RZ, 0x1, P1 ;  /* 0x00000001ff077807 */ /* 0x000fe40000800000 */
[----:B------:R-:W-:Y:S01]  /*a790*/  UMOV UR8, UR7 ;  /* 0x0000000700087c82 */ /* 0x000fe20008000000 */
[----:B------:R-:W-:Y:S01]  /*a7a0*/  SEL R5, R5, RZ, P1 ;  /* 0x000000ff05057207 */ /* 0x000fe20000800000 */
[----:B------:R0:W-:Y:S01]  /*a7b0*/  UTMALDG.3D [UR8], [UR14], desc[UR16] ;  /* 0x000010080e0075b4 */ /* 0x0001e20008011000 */
[----:B------:R-:W-:Y:S01]  /*a7c0*/  LOP3.LUT R4, R4, R7, RZ, 0x3c, !PT ;  /* 0x0000000704047212 */ /* 0x000fe200078e3cff */
[----:B0-----:R-:W-:Y:S01]  /*a7d0*/  UMOV UR8, UR19 ;  /* 0x0000001300087c82 */ /* 0x001fe20008000000 */
[----:B------:R-:W-:Y:S02]  /*a7e0*/  UMOV UR11, UR21 ;  /* 0x00000015000b7c82 */ /* 0x000fe40008000000 */
[----:B------:R0:W-:Y:S02]  /*a7f0*/  UTMALDG.3D [UR8], [UR28], desc[UR16] ;  /* 0x000010081c0075b4 */ /* 0x0001e40008011000 */
[----:B0-----:R-:W-:Y:S05]  /*a800*/  @P4 BRA `(.L_x_209) ;  /* 0xfffffffc00444947 */ /* 0x001fea000383ffff */
.L_x_205:
[----:B------:R-:W-:Y:S05]  /*a810*/  BSYNC B1 ;  /* 0x0000000000017941 */ /* 0x000fea0003800000 */
.L_x_204:
[----:B------:R-:W-:Y:S01]  /*a820*/  LOP3.LUT P5, RZ, R0, 0xff, RZ, 0xc0, !PT ;  /* 0x000000ff00ff7812 */ /* 0x000fe200078ac0ff */
[----:B------:R-:W-:Y:S01]  /*a830*/  VIADD R0, R11, UR20 ;  /* 0x000000140b007c36 */ /* 0x000fe20008000000 */
[----:B------:R-:W-:Y:S01]  /*a840*/  ULDC.64 UR8, c[0x0][0x650] ;  /* 0x0001940000087ab9 */ /* 0x000fe20000000a00 */
[----:B------:R-:W-:Y:S01]  /*a850*/  IMAD.U32 R7, RZ, RZ, UR20 ;  /* 0x00000014ff077e24 */ /* 0x000fe2000f8e00ff */
[----:B------:R-:W-:Y:S01]  /*a860*/  UISETP.GE.U32.AND UP0, UPT, UR20, 0xc, UPT ;  /* 0x0000000c1400788c */ /* 0x000fe2000bf06070 */
[----:B------:R-:W-:Y:S01]  /*a870*/  BSSY B1, `(.L_x_210) ;  /* 0x0000069000017945 */ /* 0x000fe20003800000 */
[----:B------:R-:W-:Y:S01]  /*a880*/  ISETP.GT.U32.AND P1, PT, R0, 0xb, PT ;  /* 0x0000000b0000780c */ /* 0x000fe20003f24070 */
[----:B------:R-:W-:Y:S02]  /*a890*/  IMAD.MOV.U32 R9, RZ, RZ, -0x1 ;  /* 0xffffffffff097424 */ /* 0x000fe400078e00ff */
[----:B------:R-:W-:Y:S01]  /*a8a0*/  IMAD.MOV.U32 R13, RZ, RZ, -0x1 ;  /* 0xffffffffff0d7424 */ /* 0x000fe200078e00ff */
[----:B------:R-:W-:-:S02]  /*a8b0*/  ISETP.LT.U32.AND P1, PT, R7, 0xc, P1 ;  /* 0x0000000c0700780c */ /* 0x000fc40000f21070 */
[----:B------:R-:W-:Y:S01]  /*a8c0*/  PLOP3.LUT P4, PT, PT, PT, UP0, 0x80, 0x0 ;  /* 0x000000000000781c */ /* 0x000fe20003f8f008 */
[----:B------:R-:W0:Y:S01]  /*a8d0*/  @P5 S2R R5, SR_CgaCtaId ;  /* 0x0000000000055919 */ /* 0x000e220000008800 */
[----:B------:R-:W-:-:S04]  /*a8e0*/  @P5 MOV R4, 0x400 ;  /* 0x0000040000045802 */ /* 0x000fc80000000f00 */
[----:B0-----:R-:W-:Y:S01]  /*a8f0*/  @P5 LEA R6, R5, R4, 0x18 ;  /* 0x0000000405065211 */ /* 0x001fe200078ec0ff */
[----:B------:R-:W-:-:S03]  /*a900*/  IMAD.WIDE.U32 R4, R0, -0x55555555, RZ ;  /* 0xaaaaaaab00047825 */ /* 0x000fc600078e00ff */
[----:B------:R0:W-:Y:S01]  /*a910*/  @P5 SYNCS.ARRIVE.TRANS64.A1T0 RZ, [R6+URZ+0xd8], RZ ;  /* 0x0000d8ff06ff59a7 */ /* 0x0001e2000810003f */
[----:B------:R-:W-:Y:S02]  /*a920*/  IADD3 R2, P5, R2, UR22, RZ ;  /* 0x0000001602027c10 */ /* 0x000fe4000ffbe0ff */
[----:B------:R-:W-:Y:S02]  /*a930*/  SHF.R.U32.HI R7, RZ, 0x3, R5 ;  /* 0x00000003ff077819 */ /* 0x000fe40000011605 */
[----:B------:R-:W-:Y:S02]  /*a940*/  SEL R5, RZ, 0x1, !P1 ;  /* 0x00000001ff057807 */ /* 0x000fe40004800000 */
[----:B------:R-:W-:Y:S01]  /*a950*/  IADD3.X R3, R3, UR18, RZ, P5, !PT ;  /* 0x0000001203037c10 */ /* 0x000fe2000affe4ff */
[----:B------:R-:W-:Y:S01]  /*a960*/  IMAD R11, R7, -0xc, R0 ;  /* 0xfffffff4070b7824 */ /* 0x000fe200078e0200 */
[----:B------:R-:W-:Y:S02]  /*a970*/  ISETP.GE.U32.AND P1, PT, R2, UR8, PT ;  /* 0x0000000802007c0c */ /* 0x000fe4000bf26070 */
[----:B------:R-:W-:Y:S01]  /*a980*/  LOP3.LUT R10, R10, R5, RZ, 0x3c, !PT ;  /* 0x000000050a0a7212 */ /* 0x000fe200078e3cff */
[----:B------:R-:W-:Y:S01]  /*a990*/  IMAD.MOV.U32 R5, RZ, RZ, -0x1 ;  /* 0xffffffffff057424 */ /* 0x000fe200078e00ff */
[----:B------:R-:W-:-:S02]  /*a9a0*/  ISETP.GE.U32.AND.EX P1, PT, R3, UR9, PT, P1 ;  /* 0x0000000903007c0c */ /* 0x000fc4000bf26110 */
[----:B------:R-:W-:Y:S02]  /*a9b0*/  @P4 LOP3.LUT R10, R10, 0x1, R7, 0x78, !PT ;  /* 0x000000010a0a4812 */ /* 0x000fe400078e7807 */
[----:B------:R-:W-:Y:S02]  /*a9c0*/  PRMT R4, RZ, 0x7610, R4 ;  /* 0x00007610ff047816 */ /* 0x000fe40000000004 */
[----:B------:R-:W-:-:S07]  /*a9d0*/  PRMT R0, RZ, 0x7610, R0 ;  /* 0x00007610ff007816 */ /* 0x000fce0000000000 */
[----:B0-----:R-:W-:Y:S05]  /*a9e0*/  @P1 BRA `(.L_x_211) ;  /* 0x0000000400441947 */ /* 0x001fea0003800000 */
[----:B------:R-:W-:Y:S01]  /*a9f0*/  ULDC.64 UR8, c[0x0][0x628] ;  /* 0x00018a0000087ab9 */ /* 0x000fe20000000a00 */
[----:B------:R-:W0:Y:S01]  /*aa00*/  S2R R14, SR_CTAID.X ;  /* 0x00000000000e7919 */ /* 0x000e220000002500 */
[----:B------:R-:W-:Y:S01]  /*aa10*/  ISETP.NE.U32.AND P1, PT, RZ, UR8, PT ;  /* 0x00000008ff007c0c */ /* 0x000fe2000bf25070 */
[----:B------:R-:W-:Y:S01]  /*aa20*/  ULDC UR10, c[0x0][0x630] ;  /* 0x00018c00000a7ab9 */ /* 0x000fe20000000800 */
[----:B------:R-:W-:Y:S01]  /*aa30*/  IMAD.MOV.U32 R4, RZ, RZ, R2 ;  /* 0x000000ffff047224 */ /* 0x000fe200078e0002 */
[----:B------:R-:W1:Y:S01]  /*aa40*/  S2R R12, SR_CTAID.Y ;  /* 0x00000000000c7919 */ /* 0x000e620000002600 */
[----:B------:R-:W-:Y:S01]  /*aa50*/  ISETP.NE.AND.EX P1, PT, RZ, UR9, PT, P1 ;  /* 0x00000009ff007c0c */ /* 0x000fe2000bf25310 */
[----:B------:R-:W-:-:S12]  /*aa60*/  IMAD.MOV.U32 R5, RZ, RZ, R3 ;  /* 0x000000ffff057224 */ /* 0x000fd800078e0003 */
[----:B------:R-:W-:Y:S05]  /*aa70*/  @!P1 BRA `(.L_x_212) ;  /* 0x0000000000289947 */ /* 0x000fea0003800000 */
[----:B------:R-:W-:Y:S02]  /*aa80*/  ULDC UR7, c[0x0][0x634] ;  /* 0x00018d0000077ab9 */ /* 0x000fe40000000800 */
[----:B------:R-:W-:-:S05]  /*aa90*/  IADD3 R9, P1, R2, UR7, RZ ;  /* 0x0000000702097c10 */ /* 0x000fca000ff3e0ff */
[----:B------:R-:W-:-:S04]  /*aaa0*/  IMAD.X R13, RZ, RZ, R3, P1 ;  /* 0x000000ffff0d7224 */ /* 0x000fc800008e0603 */
[----:B------:R-:W-:-:S04]  /*aab0*/  IMAD.WIDE.U32 R6, R13, UR8, RZ ;  /* 0x000000080d067c25 */ /* 0x000fc8000f8e00ff */
[----:B------:R-:W-:-:S04]  /*aac0*/  IMAD.WIDE.U32 R6, P1, R9, UR9, R6 ;  /* 0x0000000909067c25 */ /* 0x000fc8000f820006 */
[----:B------:R-:W-:-:S04]  /*aad0*/  IMAD.WIDE.U32 R8, R9, UR8, RZ ;  /* 0x0000000809087c25 */ /* 0x000fc8000f8e00ff */
[----:B------:R-:W-:Y:S01]  /*aae0*/  IMAD.X R5, RZ, RZ, RZ, P1 ;  /* 0x000000ffff057224 */ /* 0x000fe200008e06ff */
[----:B------:R-:W-:Y:S01]  /*aaf0*/  IADD3 RZ, P1, R9, R6, RZ ;  /* 0x0000000609ff7210 */ /* 0x000fe20007f3e0ff */
[----:B------:R-:W-:-:S04]  /*ab00*/  IMAD.MOV.U32 R4, RZ, RZ, R7 ;  /* 0x000000ffff047224 */ /* 0x000fc800078e0007 */
[----:B------:R-:W-:-:S08]  /*ab10*/  IMAD.WIDE.U32.X R4, R13, UR9, R4, P1 ;  /* 0x000000090d047c25 */ /* 0x000fd000088e0404 */
.L_x_212:
[--C-:B------:R-:W-:Y:S01]  /*ab20*/  SHF.R.U64 R13, R4, UR10, R5.reuse ;  /* 0x0000000a040d7c19 */ /* 0x100fe20008001205 */
[----:B------:R-:W-:Y:S01]  /*ab30*/  ULDC.64 UR8, c[0x0][0x620] ;  /* 0x0001880000087ab9 */ /* 0x000fe20000000a00 */
[----:B------:R-:W-:Y:S01]  /*ab40*/  SHF.R.U32.HI R4, RZ, UR10, R5 ;  /* 0x0000000aff047c19 */ /* 0x000fe20008011605 */
[----:B------:R-:W-:Y:S01]  /*ab50*/  ULDC UR7, c[0x0][0x150] ;  /* 0x0000540000077ab9 */ /* 0x000fe20000000800 */
[----:B------:R-:W-:Y:S01]  /*ab60*/  IADD3 R7, P1, RZ, -R13, RZ ;  /* 0x8000000dff077210 */ /* 0x000fe20007f3e0ff */
[----:B------:R-:W2:Y:S01]  /*ab70*/  LDC R9, c[0x0][0x144] ;  /* 0x00005100ff097b82 */ /* 0x000ea20000000800 */
[----:B0-----:R-:W-:Y:S01]  /*ab80*/  I2FP.F32.U32 R8, R14 ;  /* 0x0000000e00087245 */ /* 0x001fe20000201000 */
[----:B------:R-:W-:Y:S02]  /*ab90*/  ULDC.64 UR10, c[0x0][0x640] ;  /* 0x00019000000a7ab9 */ /* 0x000fe40000000a00 */
[----:B------:R-:W-:Y:S01]  /*aba0*/  IMAD.X R4, RZ, RZ, ~R4, P1 ;  /* 0x000000ffff047224 */ /* 0x000fe200008e0e04 */
[----:B------:R-:W-:Y:S01]  /*abb0*/  ISETP.NE.U32.AND P1, PT, RZ, UR10, PT ;  /* 0x0000000aff007c0c */ /* 0x000fe2000bf25070 */
[----:B------:R-:W-:Y:S01]  /*abc0*/  FMUL R8, R8, UR7 ;  /* 0x0000000708087c20 */ /* 0x000fe20008400000 */
[----:B------:R-:W-:Y:S01]  /*abd0*/  ULDC UR7, c[0x0][0x618] ;  /* 0x0001860000077ab9 */ /* 0x000fe20000000800 */
[----:B------:R-:W-:Y:S01]  /*abe0*/  IMAD R6, R4, UR8, RZ ;  /* 0x0000000804067c24 */ /* 0x000fe2000f8e02ff */
[----:B------:R-:W0:Y:S01]  /*abf0*/  LDC R17, c[0x0][0x148] ;  /* 0x00005200ff117b82 */ /* 0x000e220000000800 */
[C---:B------:R-:W-:Y:S01]  /*ac00*/  IMAD.WIDE.U32 R4, R7.reuse, UR8, R2 ;  /* 0x0000000807047c25 */ /* 0x040fe2000f8e0002 */
[----:B------:R-:W-:Y:S01]  /*ac10*/  ULDC UR8, c[0x0][0x154] ;  /* 0x0000550000087ab9 */ /* 0x000fe20000000800 */
[----:B------:R-:W3:Y:S01]  /*ac20*/  F2I.U32.TRUNC.NTZ R8, R8 ;  /* 0x0000000800087305 */ /* 0x000ee2000020f000 */
[----:B------:R-:W-:Y:S01]  /*ac30*/  ISETP.NE.AND.EX P1, PT, RZ, UR11, PT, P1 ;  /* 0x0000000bff007c0c */ /* 0x000fe2000bf25310 */
[----:B------:R-:W-:Y:S01]  /*ac40*/  IMAD R7, R7, UR9, R6 ;  /* 0x0000000907077c24 */ /* 0x000fe2000f8e0206 */
[----:B------:R-:W-:-:S03]  /*ac50*/  ULDC UR9, c[0x0][0x608] ;  /* 0x0001820000097ab9 */ /* 0x000fc60000000800 */
[----:B------:R-:W-:-:S05]  /*ac60*/  IMAD.IADD R5, R5, 0x1, R7 ;  /* 0x0000000105057824 */ /* 0x000fca00078e0207 */
[----:B------:R-:W-:Y:S02]  /*ac70*/  SHF.R.U64 R15, R4, UR7, R5 ;  /* 0x00000007040f7c19 */ /* 0x000fe40008001205 */
[----:B-1----:R-:W-:Y:S01]  /*ac80*/  I2FP.F32.U32 R4, R12 ;  /* 0x0000000c00047245 */ /* 0x002fe20000201000 */
[----:B---3--:R-:W-:-:S04]  /*ac90*/  IMAD.MOV R8, RZ, RZ, -R8 ;  /* 0x000000ffff087224 */ /* 0x008fc800078e0a08 */
[----:B------:R-:W-:Y:S01]  /*aca0*/  FMUL R6, R4, UR8 ;  /* 0x0000000804067c20 */ /* 0x000fe20008400000 */
[----:B------:R-:W-:Y:S01]  /*acb0*/  SHF.R.U32.HI R4, RZ, UR7, R5 ;  /* 0x00000007ff047c19 */ /* 0x000fe20008011605 */
[----:B------:R-:W-:Y:S01]  /*acc0*/  ULDC UR7, c[0x0][0x658] ;  /* 0x0001960000077ab9 */ /* 0x000fe20000000800 */
[----:B--2---:R-:W-:Y:S01]  /*acd0*/  IMAD R14, R9, R8, R14 ;  /* 0x00000008090e7224 */ /* 0x004fe200078e020e */
[----:B------:R1:W2:Y:S01]  /*ace0*/  F2I.U32.TRUNC.NTZ R20, R6 ;  /* 0x0000000600147305 */ /* 0x0002a2000020f000 */
[--C-:B------:R-:W-:Y:S02]  /*acf0*/  SHF.R.U64 R18, R15, UR9, R4.reuse ;  /* 0x000000090f127c19 */ /* 0x100fe40008001204 */
[----:B------:R-:W-:-:S04]  /*ad00*/  SHF.R.U32.HI R5, RZ, UR9, R4 ;  /* 0x00000009ff057c19 */ /* 0x000fc80008011604 */
[--C-:B------:R-:W-:Y:S02]  /*ad10*/  SHF.R.U64 R16, R18, UR7, R5.reuse ;  /* 0x0000000712107c19 */ /* 0x100fe40008001205 */
[----:B------:R-:W-:-:S03]  /*ad20*/  SHF.R.U32.HI R5, RZ, UR7, R5 ;  /* 0x00000007ff057c19 */ /* 0x000fc60008011605 */
[----:B------:R-:W-:Y:S01]  /*ad30*/  IMAD.MOV.U32 R4, RZ, RZ, R16 ;  /* 0x000000ffff047224 */ /* 0x000fe200078e0010 */
[----:B01----:R-:W-:Y:S06]  /*ad40*/  @!P1 BRA `(.L_x_213) ;  /* 0x0000000000289947 */ /* 0x003fec0003800000 */
        /* <DEDUP_REMOVED lines=10> */
.L_x_213:
[----:B------:R-:W-:Y:S01]  /*adf0*/  ULDC UR7, c[0x0][0x648] ;  /* 0x0001920000077ab9 */ /* 0x000fe20000000800 */
[----:B--2---:R-:W-:Y:S01]  /*ae00*/  IMAD.MOV R20, RZ, RZ, -R20 ;  /* 0x000000ffff147224 */ /* 0x004fe200078e0a14 */
[----:B------:R-:W-:Y:S01]  /*ae10*/  SHF.R.U64 R5, R4, UR7, R5 ;  /* 0x0000000704057c19 */ /* 0x000fe20008001205 */
[----:B------:R-:W-:Y:S01]  /*ae20*/  ULDC UR7, c[0x0][0x638] ;  /* 0x00018e0000077ab9 */ /* 0x000fe20000000800 */
[----:B------:R-:W-:Y:S01]  /*ae30*/  LOP3.LUT R4, R18, UR6, RZ, 0xc0, !PT ;  /* 0x0000000612047c12 */ /* 0x000fe2000f8ec0ff */
[----:B------:R-:W-:Y:S01]  /*ae40*/  @P3 IMAD R14, R17, R20, R12 ;  /* 0x00000014110e3224 */ /* 0x000fe200078e020c */
[----:B------:R-:W-:Y:S01]  /*ae50*/  LOP3.LUT R15, R15, UR4, RZ, 0xc0, !PT ;  /* 0x000000040f0f7c12 */ /* 0x000fe2000f8ec0ff */
[----:B------:R-:W-:Y:S01]  /*ae60*/  IMAD.MOV R7, RZ, RZ, -R5 ;  /* 0x000000ffff077224 */ /* 0x000fe200078e0a05 */
[----:B------:R-:W-:Y:S01]  /*ae70*/  ULDC UR8, c[0x0][0x610] ;  /* 0x0001840000087ab9 */ /* 0x000fe20000000800 */
[----:B------:R-:W-:Y:S02]  /*ae80*/  IMAD R5, R5, UR5, R4 ;  /* 0x0000000505057c24 */ /* 0x000fe4000f8e0204 */
[----:B------:R-:W-:Y:S01]  /*ae90*/  IMAD R16, R7, UR7, R16 ;  /* 0x0000000707107c24 */ /* 0x000fe2000f8e0210 */
[----:B------:R-:W-:Y:S01]  /*aea0*/  ULDC UR7, c[0x0][0x600] ;  /* 0x0001800000077ab9 */ /* 0x000fe20000000800 */
[----:B------:R-:W-:-:S02]  /*aeb0*/  IMAD R5, R5, UR8, R14 ;  /* 0x0000000805057c24 */ /* 0x000fc4000f8e020e */
[----:B------:R-:W-:Y:S02]  /*aec0*/  IMAD R16, R16, UR7, R15 ;  /* 0x0000000710107c24 */ /* 0x000fe4000f8e020f */
[----:B------:R-:W-:-:S03]  /*aed0*/  IMAD.MOV.U32 R4, RZ, RZ, 0x1 ;  /* 0x00000001ff047424 */ /* 0x000fc600078e00ff */
[----:B------:R-:W-:Y:S02]  /*aee0*/  SEL R9, R16, R5, !P3 ;  /* 0x0000000510097207 */ /* 0x000fe40005800000 */
[----:B------:R-:W-:-:S07]  /*aef0*/  SEL R5, R5, R16, !P3 ;  /* 0x0000001005057207 */ /* 0x000fce0005800000 */
.L_x_211:
[----:B------:R-:W-:Y:S05]  /*af00*/  BSYNC B1 ;  /* 0x0000000000017941 */ /* 0x000fea0003800000 */
.L_x_210:
[----:B------:R-:W-:-:S13]  /*af10*/  LOP3.LUT P1, RZ, R4, 0xff, RZ, 0xc0, !PT ;  /* 0x000000ff04ff7812 */ /* 0x000fda000782c0ff */
[----:B------:R-:W-:Y:S05]  /*af20*/  @P1 BRA `(.L_x_214) ;  /* 0xfffffff400481947 */ /* 0x000fea000383ffff */
[----:B------:R-:W-:Y:S05]  /*af30*/  BSYNC B0 ;  /* 0x0000000000007941 */ /* 0x000fea0003800000 */
.L_x_202:
[----:B------:R-:W-:-:S03]  /*af40*/  UMOV UR7, 0xffffffff ;  /* 0xffffffff00077882 */ /* 0x000fc60000000000 */
[----:B------:R-:W-:Y:S05]  /*af50*/  BRA.DIV UR7, `(.L_x_215) ;  /* 0x0000000a07407947 */ /* 0x000fea000b800000 */
[----:B------:R-:W-:-:S13]  /*af60*/  ELECT P0, URZ, PT ;  /* 0x00000000003f782f */ /* 0x000fda0003800000 */
.L_x_237:
[----:B------:R-:W-:Y:S04]  /*af70*/  BSSY B0, `(.L_x_216) ;  /* 0x0000074000007945 */ /* 0x000fe80003800000 */
[----:B------:R-:W-:Y:S05]  /*af80*/  @!P0 BRA `(.L_x_217) ;  /* 0x0000000400c88947 */ /* 0x000fea0003800000 */
[----:B------:R-:W-:-:S04]  /*af90*/  ULOP3.LUT UR7, UR13, 0x2, URZ, 0xfc, !UPT ;  /* 0x000000020d077892 */ /* 0x000fc8000f8efc3f */
[----:B------:R-:W-:-:S06]  /*afa0*/  UISETP.NE.AND UP0, UPT, UR7, 0x3, UPT ;  /* 0x000000030700788c */ /* 0x000fcc000bf05270 */
[----:B------:R-:W-:-:S13]  /*afb0*/  PLOP3.LUT P0, PT, PT, PT, UP0, 0x80, 0x0 ;  /* 0x000000000000781c */ /* 0x000fda0003f0f008 */
[----:B------:R-:W-:Y:S05]  /*afc0*/  @!P0 BRA `(.L_x_218) ;  /* 0x0000000000048947 */ /* 0x000fea0003800000 */
[----:B------:R-:W-:Y:S01]  /*afd0*/  BPT.TRAP 0x1 ;  /* 0x000000040000795c */ /* 0x000fe20000300000 */
.L_x_218:
[----:B------:R-:W0:Y:S01]  /*afe0*/  S2R R3, SR_CgaCtaId ;  /* 0x0000000000037919 */ /* 0x000e220000008800 */
[----:B------:R-:W-:Y:S02]  /*aff0*/  MOV R0, 0x400 ;  /* 0x0000040000007802 */ /* 0x000fe40000000f00 */
[----:B------:R-:W-:Y:S02]  /*b000*/  SHF.L.U32 R2, R10, 0x1f, RZ ;  /* 0x0000001f0a027819 */ /* 0x000fe400000006ff */
[----:B0-----:R-:W-:-:S05]  /*b010*/  LEA R0, R3, R0, 0x18 ;  /* 0x0000000003007211 */ /* 0x001fca00078ec0ff */
[----:B------:R-:W-:-:S04]  /*b020*/  VIADD R0, R0, 0x60 ;  /* 0x0000006000007836 */ /* 0x000fc80000000000 */
[C---:B------:R-:W-:Y:S02]  /*b030*/  IMAD R5, R11.reuse, 0x8, R0 ;  /* 0x000000080b057824 */ /* 0x040fe400078e0200 */
[----:B------:R-:W-:Y:S02]  /*b040*/  VIADD R11, R11, 0x1 ;  /* 0x000000010b0b7836 */ /* 0x000fe40000000000 */
[----:B------:R-:W0:Y:S03]  /*b050*/  SYNCS.PHASECHK.TRANS64.TRYWAIT P0, [R5+URZ], R2 ;  /* 0x00000002050075a7 */ /* 0x000e26000800017f */
[----:B------:R-:W-:-:S04]  /*b060*/  ISETP.NE.AND P1, PT, R11, 0xc, PT ;  /* 0x0000000c0b00780c */ /* 0x000fc80003f25270 */
[----:B------:R-:W-:Y:S02]  /*b070*/  SEL R3, RZ, 0x1, P1 ;  /* 0x00000001ff037807 */ /* 0x000fe40000800000 */
[----:B------:R-:W-:Y:S02]  /*b080*/  SEL R11, R11, RZ, P1 ;  /* 0x000000ff0b0b7207 */ /* 0x000fe40000800000 */
[----:B------:R-:W-:-:S03]  /*b090*/  LOP3.LUT R10, R10, R3, RZ, 0x3c, !PT ;  /* 0x000000030a0a7212 */ /* 0x000fc600078e3cff */
[----:B------:R-:W-:Y:S01]  /*b0a0*/  IMAD R7, R11, 0x8, R0 ;  /* 0x000000080b077824 */ /* 0x000fe200078e0200 */
[----:B------:R-:W-:Y:S01]  /*b0b0*/  SHF.L.U32 R4, R10, 0x1f, RZ ;  /* 0x0000001f0a047819 */ /* 0x000fe200000006ff */
[----:B0-----:R-:W-:Y:S06]  /*b0c0*/  @!P0 BRA `(.L_x_219) ;  /* 0x0000000800088947 */ /* 0x001fec0003800000 */
.L_x_238:
[----:B------:R-:W1:Y:S01]  /*b0d0*/  SYNCS.PHASECHK.TRANS64.TRYWAIT P0, [R7+URZ], R4 ;  /* 0x00000004070075a7 */ /* 0x000e62000800017f */
[----:B0-----:R-:W-:-:S05]  /*b0e0*/  VIADD R2, R11, 0x1 ;  /* 0x000000010b027836 */ /* 0x001fca0000000000 */
[----:B------:R-:W-:-:S04]  /*b0f0*/  ISETP.NE.AND P1, PT, R2, 0xc, PT ;  /* 0x0000000c0200780c */ /* 0x000fc80003f25270 */
[----:B------:R-:W-:Y:S02]  /*b100*/  SEL R3, RZ, 0x1, P1 ;  /* 0x00000001ff037807 */ /* 0x000fe40000800000 */
[----:B------:R-:W-:Y:S02]  /*b110*/  SEL R9, R2, RZ, P1 ;  /* 0x000000ff02097207 */ /* 0x000fe40000800000 */
[----:B------:R-:W-:-:S03]  /*b120*/  LOP3.LUT R10, R10, R3, RZ, 0x3c, !PT ;  /* 0x000000030a0a7212 */ /* 0x000fc600078e3cff */
[----:B------:R-:W-:Y:S01]  /*b130*/  IMAD R6, R9, 0x8, R0 ;  /* 0x0000000809067824 */ /* 0x000fe200078e0200 */
[----:B------:R-:W-:Y:S01]  /*b140*/  SHF.L.U32 R5, R10, 0x1f, RZ ;  /* 0x0000001f0a057819 */ /* 0x000fe200000006ff */
[----:B-1----:R-:W-:Y:S06]  /*b150*/  @!P0 BRA `(.L_x_220) ;  /* 0x0000000400f88947 */ /* 0x002fec0003800000 */
.L_x_239:
[----:B------:R-:W1:Y:S01]  /*b160*/  SYNCS.PHASECHK.TRANS64.TRYWAIT P0, [R6+URZ], R5 ;  /* 0x00000005060075a7 */ /* 0x000e62000800017f */
[----:B------:R-:W-:-:S05]  /*b170*/  VIADD R2, R9, 0x1 ;  /* 0x0000000109027836 */ /* 0x000fca0000000000 */
[----:B------:R-:W-:-:S04]  /*b180*/  ISETP.NE.AND P1, PT, R2, 0xc, PT ;  /* 0x0000000c0200780c */ /* 0x000fc80003f25270 */
[----:B------:R-:W-:Y:S02]  /*b190*/  SEL R3, RZ, 0x1, P1 ;  /* 0x00000001ff037807 */ /* 0x000fe40000800000 */
[----:B0-----:R-:W-:Y:S02]  /*b1a0*/  SEL R7, R2, RZ, P1 ;  /* 0x000000ff02077207 */ /* 0x001fe40000800000 */
[----:B------:R-:W-:-:S03]  /*b1b0*/  LOP3.LUT R10, R10, R3, RZ, 0x3c, !PT ;  /* 0x000000030a0a7212 */ /* 0x000fc600078e3cff */
[----:B------:R-:W-:Y:S01]  /*b1c0*/  IMAD R9, R7, 0x8, R0 ;  /* 0x0000000807097824 */ /* 0x000fe200078e0200 */
[----:B------:R-:W-:Y:S01]  /*b1d0*/  SHF.L.U32 R4, R10, 0x1f, RZ ;  /* 0x0000001f0a047819 */ /* 0x000fe200000006ff */
[----:B-1----:R-:W-:Y:S06]  /*b1e0*/  @!P0 BRA `(.L_x_221) ;  /* 0x0000000400e88947 */ /* 0x002fec0003800000 */
.L_x_240:
[----:B------:R-:W1:Y:S01]  /*b1f0*/  SYNCS.PHASECHK.TRANS64.TRYWAIT P0, [R9+URZ], R4 ;  /* 0x00000004090075a7 */ /* 0x000e62000800017f */
[----:B------:R-:W-:-:S05]  /*b200*/  VIADD R2, R7, 0x1 ;  /* 0x0000000107027836 */ /* 0x000fca0000000000 */
[----:B------:R-:W-:-:S04]  /*b210*/  ISETP.NE.AND P1, PT, R2, 0xc, PT ;  /* 0x0000000c0200780c */ /* 0x000fc80003f25270 */
[----:B------:R-:W-:Y:S02]  /*b220*/  SEL R3, RZ, 0x1, P1 ;  /* 0x00000001ff037807 */ /* 0x000fe40000800000 */
[----:B------:R-:W-:Y:S02]  /*b230*/  SEL R7, R2, RZ, P1 ;  /* 0x000000ff02077207 */ /* 0x000fe40000800000 */
[----:B------:R-:W-:-:S03]  /*b240*/  LOP3.LUT R10, R10, R3, RZ, 0x3c, !PT ;  /* 0x000000030a0a7212 */ /* 0x000fc600078e3cff */
[----:B0-----:R-:W-:Y:S01]  /*b250*/  IMAD R6, R7, 0x8, R0 ;  /* 0x0000000807067824 */ /* 0x001fe200078e0200 */
[----:B------:R-:W-:Y:S01]  /*b260*/  SHF.L.U32 R5, R10, 0x1f, RZ ;  /* 0x0000001f0a057819 */ /* 0x000fe200000006ff */
[----:B-1----:R-:W-:Y:S06]  /*b270*/  @!P0 BRA `(.L_x_222) ;  /* 0x0000000400d88947 */ /* 0x002fec0003800000 */
.L_x_241:
        /* <DEDUP_REMOVED lines=9> */
.L_x_242:
        /* <DEDUP_REMOVED lines=9> */
.L_x_243:
        /* <DEDUP_REMOVED lines=9> */
.L_x_244:
        /* <DEDUP_REMOVED lines=9> */
.L_x_245:
        /* <DEDUP_REMOVED lines=9> */
.L_x_246:
        /* <DEDUP_REMOVED lines=9> */
.L_x_247:
[----:B------:R-:W1:Y:S01]  /*b5e0*/  SYNCS.PHASECHK.TRANS64.TRYWAIT P0, [R6+URZ], R5 ;  /* 0x00000005060075a7 */ /* 0x000e62000800017f */
[----:B------:R-:W-:-:S05]  /*b5f0*/  VIADD R2, R7, 0x1 ;  /* 0x0000000107027836 */ /* 0x000fca0000000000 */
[----:B------:R-:W-:-:S04]  /*b600*/  ISETP.NE.AND P1, PT, R2, 0xc, PT ;  /* 0x0000000c0200780c */ /* 0x000fc80003f25270 */
[----:B0-----:R-:W-:Y:S02]  /*b610*/  SEL R4, RZ, 0x1, P1 ;  /* 0x00000001ff047807 */ /* 0x001fe40000800000 */
[----:B------:R-:W-:Y:S02]  /*b620*/  SEL R3, R2, RZ, P1 ;  /* 0x000000ff02037207 */ /* 0x000fe40000800000 */
[----:B------:R-:W-:Y:S01]  /*b630*/  LOP3.LUT R4, R11, R4, RZ, 0x3c, !PT ;  /* 0x000000040b047212 */ /* 0x000fe200078e3cff */
[----:B-1----:R-:W-:Y:S06]  /*b640*/  @!P0 BRA `(.L_x_229) ;  /* 0x0000000400708947 */ /* 0x002fec0003800000 */
.L_x_248:
[----:B------:R-:W-:Y:S01]  /*b650*/  IMAD R3, R3, 0x8, R0 ;  /* 0x0000000803037824 */ /* 0x000fe200078e0200 */
[----:B------:R-:W-:-:S07]  /*b660*/  SHF.L.U32 R0, R4, 0x1f, RZ ;  /* 0x0000001f04007819 */ /* 0x000fce00000006ff */
.L_x_230:
[----:B-1----:R1:W2:Y:S02]  /*b670*/  SYNCS.PHASECHK.TRANS64.TRYWAIT P0, [R3+URZ], R0 ;  /* 0x00000000030075a7 */ /* 0x0022a4000800017f */
[----:B--2---:R-:W-:Y:S05]  /*b680*/  @!P0 NANOSLEEP.SYNCS 0x989680 ;  /* 0x009896800000895d */ /* 0x004fea0003900000 */
[----:B------:R-:W2:Y:S02]  /*b690*/  @!P0 SYNCS.PHASECHK.TRANS64 P0, [R3+URZ], R0 ;  /* 0x00000000030085a7 */ /* 0x000ea4000800007f */
[----:B--2---:R-:W-:Y:S05]  /*b6a0*/  @!P0 BRA `(.L_x_230) ;  /* 0xfffffffc00f08947 */ /* 0x004fea000383ffff */
.L_x_217:
[----:B------:R-:W-:Y:S05]  /*b6b0*/  BSYNC B0 ;  /* 0x0000000000007941 */ /* 0x000fea0003800000 */
.L_x_216:
[----:B------:R-:W-:Y:S05]  /*b6c0*/  EXIT ;  /* 0x000000000000794d */ /* 0x000fea0003800000 */
.L_x_18:
[----:B-1----:R-:W-:-:S04]  /*b6d0*/  IMAD.U32 R7, RZ, RZ, UR7 ;  /* 0x00000007ff077e24 */ /* 0x002fc8000f8e00ff */
[----:B------:R1:W2:Y:S03]  /*b6e0*/  SYNCS.PHASECHK.TRANS64.TRYWAIT P0, [R7+URZ], R6 ;  /* 0x00000006070075a7 */ /* 0x0002a6000800017f */
[----:B--2---:R-:W-:Y:S05]  /*b6f0*/  @!P0 NANOSLEEP.SYNCS 0x989680 ;  /* 0x009896800000895d */ /* 0x004fea0003900000 */
[----:B------:R-:W2:Y:S02]  /*b700*/  @!P0 SYNCS.PHASECHK.TRANS64 P0, [R7+URZ], R6 ;  /* 0x00000006070085a7 */ /* 0x000ea4000800007f */
[----:B--2---:R-:W-:Y:S05]  /*b710*/  @!P0 BRA `(.L_x_18) ;  /* 0xfffffffc00ec8947 */ /* 0x004fea000383ffff */
[----:B------:R-:W-:Y:S05]  /*b720*/  BRA `(.L_x_17) ;  /* 0xffffff60003c7947 */ /* 0x000fea000383ffff */
.L_x_24:
[----:B-1----:R-:W-:-:S04]  /*b730*/  IMAD.U32 R168, RZ, RZ, UR16 ;  /* 0x00000010ffa87e24 */ /* 0x002fc8000f8e00ff */
[----:B------:R1:W2:Y:S03]  /*b740*/  SYNCS.PHASECHK.TRANS64.TRYWAIT P0, [R168+URZ], R7 ;  /* 0x00000007a80075a7 */ /* 0x0002a6000800017f */
[----:B--2---:R-:W-:Y:S05]  /*b750*/  @!P0 NANOSLEEP.SYNCS 0x989680 ;  /* 0x009896800000895d */ /* 0x004fea0003900000 */
[----:B------:R-:W2:Y:S02]  /*b760*/  @!P0 SYNCS.PHASECHK.TRANS64 P0, [R168+URZ], R7 ;  /* 0x00000007a80085a7 */ /* 0x000ea4000800007f */
[----:B--2---:R-:W-:Y:S05]  /*b770*/  @!P0 BRA `(.L_x_24) ;  /* 0xfffffffc00ec8947 */ /* 0x004fea000383ffff */
[----:B------:R-:W-:Y:S05]  /*b780*/  BRA `(.L_x_23) ;  /* 0xffffff6c00647947 */ /* 0x000fea000383ffff */
.L_x_203:
[----:B------:R-:W-:Y:S01]  /*b790*/  BSSY B1, `(.L_x_231) ;  /* 0x0000006000017945 */ /* 0x000fe20003800000 */
[----:B------:R-:W-:-:S07]  /*b7a0*/  IMAD.MOV.U32 R4, RZ, RZ, -0x1 ;  /* 0xffffffffff047424 */ /* 0x000fce00078e00ff */
[----:B------:R-:W-:Y:S05]  /*b7b0*/  WARPSYNC.COLLECTIVE R4, `(.L_x_232) ;  /* 0x00000000040c7348 */ /* 0x000fea0003c00000 */
[----:B------:R-:W-:Y:S02]  /*b7c0*/  ELECT P1, UR62, PT ;  /* 0x00000000003e782f */ /* 0x000fe40003820000 */
[----:B------:R-:W-:Y:S01]  /*b7d0*/  MOV R4, UR62 ;  /* 0x0000003e00047c02 */ /* 0x000fe20008000f00 */
[----:B------:R-:W-:Y:S10]  /*b7e0*/  ENDCOLLECTIVE ;  /* 0x000000000000791b */ /* 0x000ff40003800000 */
.L_x_232:
[----:B------:R-:W-:Y:S05]  /*b7f0*/  BSYNC B1 ;  /* 0x0000000000017941 */ /* 0x000fea0003800000 */
.L_x_231:
[----:B------:R-:W-:Y:S05]  /*b800*/  BRA `(.L_x_233) ;  /* 0xffffffec001c7947 */ /* 0x000fea000383ffff */
.L_x_206:
[----:B-1----:R1:W2:Y:S02]  /*b810*/  SYNCS.PHASECHK.TRANS64.TRYWAIT P1, [R15+URZ+0x60], R6 ;  /* 0x000060060f0075a7 */ /* 0x0022a4000802017f */
[----:B--2---:R-:W-:Y:S05]  /*b820*/  @!P1 NANOSLEEP.SYNCS 0x989680 ;  /* 0x009896800000995d */ /* 0x004fea0003900000 */
[----:B------:R-:W2:Y:S02]  /*b830*/  @!P1 SYNCS.PHASECHK.TRANS64 P1, [R15+URZ+0x60], R6 ;  /* 0x000060060f0095a7 */ /* 0x000ea4000802007f */
[----:B--2---:R-:W-:Y:S05]  /*b840*/  @!P1 BRA `(.L_x_206) ;  /* 0xfffffffc00f09947 */ /* 0x004fea000383ffff */
[----:B------:R-:W-:Y:S05]  /*b850*/  BRA `(.L_x_234) ;  /* 0xffffffec00507947 */ /* 0x000fea000383ffff */
.L_x_215:
[----:B------:R-:W-:Y:S01]  /*b860*/  BSSY B0, `(.L_x_235) ;  /* 0x0000006000007945 */ /* 0x000fe20003800000 */
[----:B------:R-:W-:-:S07]  /*b870*/  IMAD.MOV.U32 R4, RZ, RZ, -0x1 ;  /* 0xffffffffff047424 */ /* 0x000fce00078e00ff */
[----:B------:R-:W-:Y:S05]  /*b880*/  WARPSYNC.COLLECTIVE R4, `(.L_x_236) ;  /* 0x00000000040c7348 */ /* 0x000fea0003c00000 */
[----:B------:R-:W-:Y:S02]  /*b890*/  ELECT P1, UR62, PT ;  /* 0x00000000003e782f */ /* 0x000fe40003820000 */
[----:B------:R-:W-:Y:S01]  /*b8a0*/  MOV R4, UR62 ;  /* 0x0000003e00047c02 */ /* 0x000fe20008000f00 */
[----:B------:R-:W-:Y:S10]  /*b8b0*/  ENDCOLLECTIVE ;  /* 0x000000000000791b */ /* 0x000ff40003800000 */
.L_x_236:
[----:B------:R-:W-:Y:S05]  /*b8c0*/  BSYNC B0 ;  /* 0x0000000000007941 */ /* 0x000fea0003800000 */
.L_x_235:
[----:B------:R-:W-:Y:S01]  /*b8d0*/  PLOP3.LUT P0, PT, P1, PT, PT, 0x80, 0x0 ;  /* 0x000000000000781c */ /* 0x000fe20000f0f070 */
[----:B------:R-:W-:-:S12]  /*b8e0*/  BRA `(.L_x_237) ;  /* 0xfffffff400a07947 */ /* 0x000fd8000383ffff */
.L_x_219:
[----:B0-----:R0:W1:Y:S02]  /*b8f0*/  SYNCS.PHASECHK.TRANS64.TRYWAIT P0, [R5+URZ], R2 ;  /* 0x00000002050075a7 */ /* 0x001064000800017f */
[----:B-1----:R-:W-:Y:S05]  /*b900*/  @!P0 NANOSLEEP.SYNCS 0x989680 ;  /* 0x009896800000895d */ /* 0x002fea0003900000 */
[----:B------:R-:W1:Y:S02]  /*b910*/  @!P0 SYNCS.PHASECHK.TRANS64 P0, [R5+URZ], R2 ;  /* 0x00000002050085a7 */ /* 0x000e64000800007f */
[----:B-1----:R-:W-:Y:S05]  /*b920*/  @!P0 BRA `(.L_x_219) ;  /* 0xfffffffc00f08947 */ /* 0x002fea000383ffff */
[----:B------:R-:W-:Y:S05]  /*b930*/  BRA `(.L_x_238) ;  /* 0xfffffff400e47947 */ /* 0x000fea000383ffff */
.L_x_220:
[----:B0-----:R0:W1:Y:S02]  /*b940*/  SYNCS.PHASECHK.TRANS64.TRYWAIT P0, [R7+URZ], R4 ;  /* 0x00000004070075a7 */ /* 0x001064000800017f */
[----:B-1----:R-:W-:Y:S05]  /*b950*/  @!P0 NANOSLEEP.SYNCS 0x989680 ;  /* 0x009896800000895d */ /* 0x002fea0003900000 */
[----:B------:R-:W1:Y:S02]  /*b960*/  @!P0 SYNCS.PHASECHK.TRANS64 P0, [R7+URZ], R4 ;  /* 0x00000004070085a7 */ /* 0x000e64000800007f */
[----:B-1----:R-:W-:Y:S05]  /*b970*/  @!P0 BRA `(.L_x_220) ;  /* 0xfffffffc00f08947 */ /* 0x002fea000383ffff */
[----:B------:R-:W-:Y:S05]  /*b980*/  BRA `(.L_x_239) ;  /* 0xfffffff400f47947 */ /* 0x000fea000383ffff */
.L_x_221:
[----:B0-----:R0:W1:Y:S02]  /*b990*/  SYNCS.PHASECHK.TRANS64.TRYWAIT P0, [R6+URZ], R5 ;  /* 0x00000005060075a7 */ /* 0x001064000800017f */
[----:B-1----:R-:W-:Y:S05]  /*b9a0*/  @!P0 NANOSLEEP.SYNCS 0x989680 ;  /* 0x009896800000895d */ /* 0x002fea0003900000 */
[----:B------:R-:W1:Y:S02]  /*b9b0*/  @!P0 SYNCS.PHASECHK.TRANS64 P0, [R6+URZ], R5 ;  /* 0x00000005060085a7 */ /* 0x000e64000800007f */
[----:B-1----:R-:W-:Y:S05]  /*b9c0*/  @!P0 BRA `(.L_x_221) ;  /* 0xfffffffc00f08947 */ /* 0x002fea000383ffff */
[----:B------:R-:W-:Y:S05]  /*b9d0*/  BRA `(.L_x_240) ;  /* 0xfffffff800047947 */ /* 0x000fea000383ffff */
.L_x_222:
[----:B0-----:R0:W1:Y:S02]  /*b9e0*/  SYNCS.PHASECHK.TRANS64.TRYWAIT P0, [R9+URZ], R4 ;  /* 0x00000004090075a7 */ /* 0x001064000800017f */
[----:B-1----:R-:W-:Y:S05]  /*b9f0*/  @!P0 NANOSLEEP.SYNCS 0x989680 ;  /* 0x009896800000895d */ /* 0x002fea0003900000 */
[----:B------:R-:W1:Y:S02]  /*ba00*/  @!P0 SYNCS.PHASECHK.TRANS64 P0, [R9+URZ], R4 ;  /* 0x00000004090085a7 */ /* 0x000e64000800007f */
[----:B-1----:R-:W-:Y:S05]  /*ba10*/  @!P0 BRA `(.L_x_222) ;  /* 0xfffffffc00f08947 */ /* 0x002fea000383ffff */
[----:B------:R-:W-:Y:S05]  /*ba20*/  BRA `(.L_x_241) ;  /* 0xfffffff800147947 */ /* 0x000fea000383ffff */
.L_x_223:
[----:B0-----:R0:W1:Y:S02]  /*ba30*/  SYNCS.PHASECHK.TRANS64.TRYWAIT P0, [R6+URZ], R5 ;  /* 0x00000005060075a7 */ /* 0x001064000800017f */
[----:B-1----:R-:W-:Y:S05]  /*ba40*/  @!P0 NANOSLEEP.SYNCS 0x989680 ;  /* 0x009896800000895d */ /* 0x002fea0003900000 */
[----:B------:R-:W1:Y:S02]  /*ba50*/  @!P0 SYNCS.PHASECHK.TRANS64 P0, [R6+URZ], R5 ;  /* 0x00000005060085a7 */ /* 0x000e64000800007f */
[----:B-1----:R-:W-:Y:S05]  /*ba60*/  @!P0 BRA `(.L_x_223) ;  /* 0xfffffffc00f08947 */ /* 0x002fea000383ffff */
[----:B------:R-:W-:Y:S05]  /*ba70*/  BRA `(.L_x_242) ;  /* 0xfffffff800247947 */ /* 0x000fea000383ffff */
.L_x_224:
[----:B0-----:R0:W1:Y:S02]  /*ba80*/  SYNCS.PHASECHK.TRANS64.TRYWAIT P0, [R9+URZ], R4 ;  /* 0x00000004090075a7 */ /* 0x001064000800017f */
[----:B-1----:R-:W-:Y:S05]  /*ba90*/  @!P0 NANOSLEEP.SYNCS 0x989680 ;  /* 0x009896800000895d */ /* 0x002fea0003900000 */
[----:B------:R-:W1:Y:S02]  /*baa0*/  @!P0 SYNCS.PHASECHK.TRANS64 P0, [R9+URZ], R4 ;  /* 0x00000004090085a7 */ /* 0x000e64000800007f */
[----:B-1----:R-:W-:Y:S05]  /*bab0*/  @!P0 BRA `(.L_x_224) ;  /* 0xfffffffc00f08947 */ /* 0x002fea000383ffff */
[----:B------:R-:W-:Y:S05]  /*bac0*/  BRA `(.L_x_243) ;  /* 0xfffffff800347947 */ /* 0x000fea000383ffff */
.L_x_225:
[----:B0-----:R0:W1:Y:S02]  /*bad0*/  SYNCS.PHASECHK.TRANS64.TRYWAIT P0, [R6+URZ], R5 ;  /* 0x00000005060075a7 */ /* 0x001064000800017f */
[----:B-1----:R-:W-:Y:S05]  /*bae0*/  @!P0 NANOSLEEP.SYNCS 0x989680 ;  /* 0x009896800000895d */ /* 0x002fea0003900000 */
[----:B------:R-:W1:Y:S02]  /*baf0*/  @!P0 SYNCS.PHASECHK.TRANS64 P0, [R6+URZ], R5 ;  /* 0x00000005060085a7 */ /* 0x000e64000800007f */
[----:B-1----:R-:W-:Y:S05]  /*bb00*/  @!P0 BRA `(.L_x_225) ;  /* 0xfffffffc00f08947 */ /* 0x002fea000383ffff */
[----:B------:R-:W-:Y:S05]  /*bb10*/  BRA `(.L_x_244) ;  /* 0xfffffff800447947 */ /* 0x000fea000383ffff */
.L_x_226:
[----:B0-----:R0:W1:Y:S02]  /*bb20*/  SYNCS.PHASECHK.TRANS64.TRYWAIT P0, [R9+URZ], R4 ;  /* 0x00000004090075a7 */ /* 0x001064000800017f */
[----:B-1----:R-:W-:Y:S05]  /*bb30*/  @!P0 NANOSLEEP.SYNCS 0x989680 ;  /* 0x009896800000895d */ /* 0x002fea0003900000 */
[----:B------:R-:W1:Y:S02]  /*bb40*/  @!P0 SYNCS.PHASECHK.TRANS64 P0, [R9+URZ], R4 ;  /* 0x00000004090085a7 */ /* 0x000e64000800007f */
[----:B-1----:R-:W-:Y:S05]  /*bb50*/  @!P0 BRA `(.L_x_226) ;  /* 0xfffffffc00f08947 */ /* 0x002fea000383ffff */
[----:B------:R-:W-:Y:S05]  /*bb60*/  BRA `(.L_x_245) ;  /* 0xfffffff800547947 */ /* 0x000fea000383ffff */
.L_x_227:
[----:B0-----:R0:W1:Y:S02]  /*bb70*/  SYNCS.PHASECHK.TRANS64.TRYWAIT P0, [R6+URZ], R5 ;  /* 0x00000005060075a7 */ /* 0x001064000800017f */
[----:B-1----:R-:W-:Y:S05]  /*bb80*/  @!P0 NANOSLEEP.SYNCS 0x989680 ;  /* 0x009896800000895d */ /* 0x002fea0003900000 */
[----:B------:R-:W1:Y:S02]  /*bb90*/  @!P0 SYNCS.PHASECHK.TRANS64 P0, [R6+URZ], R5 ;  /* 0x00000005060085a7 */ /* 0x000e64000800007f */
[----:B-1----:R-:W-:Y:S05]  /*bba0*/  @!P0 BRA `(.L_x_227) ;  /* 0xfffffffc00f08947 */ /* 0x002fea000383ffff */
[----:B------:R-:W-:Y:S05]  /*bbb0*/  BRA `(.L_x_246) ;  /* 0xfffffff800647947 */ /* 0x000fea000383ffff */
.L_x_228:
[----:B0-----:R0:W1:Y:S02]  /*bbc0*/  SYNCS.PHASECHK.TRANS64.TRYWAIT P0, [R9+URZ], R4 ;  /* 0x00000004090075a7 */ /* 0x001064000800017f */
[----:B-1----:R-:W-:Y:S05]  /*bbd0*/  @!P0 NANOSLEEP.SYNCS 0x989680 ;  /* 0x009896800000895d */ /* 0x002fea0003900000 */
[----:B------:R-:W1:Y:S02]  /*bbe0*/  @!P0 SYNCS.PHASECHK.TRANS64 P0, [R9+URZ], R4 ;  /* 0x00000004090085a7 */ /* 0x000e64000800007f */
[----:B-1----:R-:W-:Y:S05]  /*bbf0*/  @!P0 BRA `(.L_x_228) ;  /* 0xfffffffc00f08947 */ /* 0x002fea000383ffff */
[----:B------:R-:W-:Y:S05]  /*bc00*/  BRA `(.L_x_247) ;  /* 0xfffffff800747947 */ /* 0x000fea000383ffff */
.L_x_229:
[----:B0-----:R0:W1:Y:S02]  /*bc10*/  SYNCS.PHASECHK.TRANS64.TRYWAIT P0, [R6+URZ], R5 ;  /* 0x00000005060075a7 */ /* 0x001064000800017f */
[----:B-1----:R-:W-:Y:S05]  /*bc20*/  @!P0 NANOSLEEP.SYNCS 0x989680 ;  /* 0x009896800000895d */ /* 0x002fea0003900000 */
[----:B------:R-:W1:Y:S02]  /*bc30*/  @!P0 SYNCS.PHASECHK.TRANS64 P0, [R6+URZ], R5 ;  /* 0x00000005060085a7 */ /* 0x000e64000800007f */
[----:B-1----:R-:W-:Y:S05]  /*bc40*/  @!P0 BRA `(.L_x_229) ;  /* 0xfffffffc00f08947 */ /* 0x002fea000383ffff */
[----:B------:R-:W-:Y:S05]  /*bc50*/  BRA `(.L_x_248) ;  /* 0xfffffff8007c7947 */ /* 0x000fea000383ffff */
.L_x_249:
[----:B------:R-:W-:-:S00]  /*bc60*/  BRA `(.L_x_249) ;  /* 0xfffffffc00fc7947 */ /* 0x000fc0000383ffff */
[----:B------:R-:W-:-:S00]  /*bc70*/  NOP ;  /* 0x0000000000007918 */ /* 0x000fc00000000000 */
        /* <DEDUP_REMOVED lines=8> */
.L_x_250:


//--------------------- .nv.shared._ZN7cutlass13device_kernelINS_4gemm6kernel13GemmUniversalIN4cute5tupleIJiiiiEEENS1_10collective13CollectiveMmaINS1_37MainloopSm90TmaGmmaWarpSpecializedFP8ILi12ENS5_IJNS4_1CILi1EEESB_SB_EEENS1_35KernelTmaWarpSpecializedCooperativeEEENS5_IJNSA_ILi128EEENSA_ILi160EEENSA_ILi64EEEEEENS_12float_e4m3_tENS5_IJlSB_lEEESJ_SK_NS4_8TiledMMAINS4_8MMA_AtomIJNS4_4SM904GMMA30MMA_64x32x32_F32E4M3E4M3_SS_TNILNSO_7ScaleInE1ELSQ_1EEEEEENS4_6LayoutINS5_IJNSA_ILi2EEESB_SB_EEENS5_IJSB_NSA_ILi0EEESW_EEEEENS5_IJNS4_10UnderscoreESZ_SZ_EEEEENS4_13SM90_TMA_LOADENS4_14ComposedLayoutINS4_7SwizzleILi2ELi4ELi3EEENS4_18smem_ptr_flag_bitsILi8EEENST_INS5_IJNSA_ILi8EEESH_EEENS5_IJSH_SB_EEEEEEEvNS4_8identityES12_S1C_vS1D_EENS_8epilogue10collective6detail29Sm90TmaWarpSpecializedAdapterINS1G_15DefaultEpilogueISJ_SK_SK_NS1F_6thread17LinearCombinationISJ_Li1EffLNS1K_9ScaleType4KindE0ELNS_15FloatRoundStyleE2ESJ_EENS1_15EpilogueDefaultEEEEEvvEEEEvNT_6ParamsE --------------------------
	.section	.nv.shared._ZN7cutlass13device_kernelINS_4gemm6kernel13GemmUniversalIN4cute5tupleIJiiiiEEENS1_10collective13CollectiveMmaINS1_37MainloopSm90TmaGmmaWarpSpecializedFP8ILi12ENS5_IJNS4_1CILi1EEESB_SB_EEENS1_35KernelTmaWarpSpecializedCooperativeEEENS5_IJNSA_ILi128EEENSA_ILi160EEENSA_ILi64EEEEEENS_12float_e4m3_tENS5_IJlSB_lEEESJ_SK_NS4_8TiledMMAINS4_8MMA_AtomIJNS4_4SM904GMMA30MMA_64x32x32_F32E4M3E4M3_SS_TNILNSO_7ScaleInE1ELSQ_1EEEEEENS4_6LayoutINS5_IJNSA_ILi2EEESB_SB_EEENS5_IJSB_NSA_ILi0EEESW_EEEEENS5_IJNS4_10UnderscoreESZ_SZ_EEEEENS4_13SM90_TMA_LOADENS4_14ComposedLayoutINS4_7SwizzleILi2ELi4ELi3EEENS4_18smem_ptr_flag_bitsILi8EEENST_INS5_IJNSA_ILi8EEESH_EEENS5_IJSH_SB_EEEEEEEvNS4_8identityES12_S1C_vS1D_EENS_8epilogue10collective6detail29Sm90TmaWarpSpecializedAdapterINS1G_15DefaultEpilogueISJ_SK_SK_NS1F_6thread17LinearCombinationISJ_Li1EffLNS1K_9ScaleType4KindE0ELNS_15FloatRoundStyleE2ESJ_EENS1_15EpilogueDefaultEEEEEvvEEEEvNT_6ParamsE,"aw",@nobits
	.sectionflags	@""
	.align	16
	.zero		1024


//--------------------- .nv.shared.reserved.0     --------------------------
	.section	.nv.shared.reserved.0,"aw",@nobits
	.weak		__nv_reservedSMEM_offset_0_alias
	.size		__nv_reservedSMEM_offset_0_alias, 0, 0
	.other		__nv_reservedSMEM_offset_0_alias,@"STO_CUDA_RESERVED_SHARED STV_DEFAULT"
__nv_reservedSMEM_offset_0_alias:
	.zero		0


//--------------------- .nv.global                --------------------------
	.section	.nv.global,"aw",@nobits
.nv.global:
	.type		_ZN39_INTERNAL_f0b8f7ad_4_k_cu_0d1f4175_76464cute1_E,@object
	.size		_ZN39_INTERNAL_f0b8f7ad_4_k_cu_0d1f4175_76464cute1_E,(_ZN39_INTERNAL_f0b8f7ad_4_k_cu_0d1f4175_76464cuda3std3__45__cpo6cbeginE - _ZN39_INTERNAL_f0b8f7ad_4_k_cu_0d1f4175_76464cute1_E)
_ZN39_INTERNAL_f0b8f7ad_4_k_cu_0d1f4175_76464cute1_E:
	.zero		1
	.type		_ZN39_INTERNAL_f0b8f7ad_4_k_cu_0d1f4175_76464cuda3std3__45__cpo6cbeginE,@object
	.size		_ZN39_INTERNAL_f0b8f7ad_4_k_cu_0d1f4175_76464cuda3std3__45__cpo6cbeginE,(_ZN39_INTERNAL_f0b8f7ad_4_k_cu_0d1f4175_76464cuda3std3__48in_placeE - _ZN39_INTERNAL_f0b8f7ad_4_k_cu_0d1f4175_76464cuda3std3__45__cpo6cbeginE)
_ZN39_INTERNAL_f0b8f7ad_4_k_cu_0d1f4175_76464cuda3std3__45__cpo6cbeginE:
	.zero		1
	.type		_ZN39_INTERNAL_f0b8f7ad_4_k_cu_0d1f4175_76464cuda3std3__48in_placeE,@object
	.size		_ZN39_INTERNAL_f0b8f7ad_4_k_cu_0d1f4175_76464cuda3std3__48in_placeE,(_ZN39_INTERNAL_f0b8f7ad_4_k_cu_0d1f4175_76464cuda3std6ranges3__45__cpo9iter_moveE - _ZN39_INTERNAL_f0b8f7ad_4_k_cu_0d1f4175_76464cuda3std3__48in_placeE)
_ZN39_INTERNAL_f0b8f7ad_4_k_cu_0d1f4175_76464cuda3std3__48in_placeE:
	.zero		1
	.type		_ZN39_INTERNAL_f0b8f7ad_4_k_cu_0d1f4175_76464cuda3std6ranges3__45__cpo9iter_moveE,@object
	.size		_ZN39_INTERNAL_f0b8f7ad_4_k_cu_0d1f4175_76464cuda3std6ranges3__45__cpo9iter_moveE,(_ZN39_INTERNAL_f0b8f7ad_4_k_cu_0d1f4175_76464cuda3std3__45__cpo5beginE - _ZN39_INTERNAL_f0b8f7ad_4_k_cu_0d1f4175_76464cuda3std6ranges3__45__cpo9iter_moveE)
_ZN39_INTERNAL_f0b8f7ad_4_k_cu_0d1f4175_76464cuda3std6ranges3__45__cpo9iter_moveE:
	.zero		1
	.type		_ZN39_INTERNAL_f0b8f7ad_4_k_cu_0d1f4175_76464cuda3std3__45__cpo5beginE,@object
	.size		_ZN39_INTERNAL_f0b8f7ad_4_k_cu_0d1f4175_76464cuda3std3__45__cpo5beginE,(_ZN39_INTERNAL_f0b8f7ad_4_k_cu_0d1f4175_76464cuda3std3__441_GLOBAL__N__f0b8f7ad_4_k_cu_0d1f4175_76466ignoreE - _ZN39_INTERNAL_f0b8f7ad_4_k_cu_0d1f4175_76464cuda3std3__45__cpo5beginE)
_ZN39_INTERNAL_f0b8f7ad_4_k_cu_0d1f4175_76464cuda3std3__45__cpo5beginE:
	.zero		1
	.type		_ZN39_INTERNAL_f0b8f7ad_4_k_cu_0d1f4175_76464cuda3std3__441_GLOBAL__N__f0b8f7ad_4_k_cu_0d1f4175_76466ignoreE,@object
	.size		_ZN39_INTERNAL_f0b8f7ad_4_k_cu_0d1f4175_76464cuda3std3__441_GLOBAL__N__f0b8f7ad_4_k_cu_0d1f4175_76466ignoreE,(_ZN39_INTERNAL_f0b8f7ad_4_k_cu_0d1f4175_76464cute7productE - _ZN39_INTERNAL_f0b8f7ad_4_k_cu_0d1f4175_76464cuda3std3__441_GLOBAL__N__f0b8f7ad_4_k_cu_0d1f4175_76466ignoreE)
_ZN39_INTERNAL_f0b8f7ad_4_k_cu_0d1f4175_76464cuda3std3__441_GLOBAL__N__f0b8f7ad_4_k_cu_0d1f4175_76466ignoreE:
	.zero		1
	.type		_ZN39_INTERNAL_f0b8f7ad_4_k_cu_0d1f4175_76464cute7productE,@object
	.size		_ZN39_INTERNAL_f0b8f7ad_4_k_cu_0d1f4175_76464cute7productE,(_ZN39_INTERNAL_f0b8f7ad_4_k_cu_0d1f4175_76464cuda3std3__45__cpo3endE - _ZN39_INTERNAL_f0b8f7ad_4_k_cu_0d1f4175_76464cute7productE)
_ZN39_INTERNAL_f0b8f7ad_4_k_cu_0d1f4175_76464cute7productE:
	.zero		1
	.type		_ZN39_INTERNAL_f0b8f7ad_4_k_cu_0d1f4175_76464cuda3std3__45__cpo3endE,@object
	.size		_ZN39_INTERNAL_f0b8f7ad_4_k_cu_0d1f4175_76464cuda3std3__45__cpo3endE,(_ZN39_INTERNAL_f0b8f7ad_4_k_cu_0d1f4175_76464cuda3std3__419piecewise_constructE - _ZN39_INTERNAL_f0b8f7ad_4_k_cu_0d1f4175_76464cuda3std3__45__cpo3endE)
_ZN39_INTERNAL_f0b8f7ad_4_k_cu_0d1f4175_76464cuda3std3__45__cpo3endE:
	.zero		1
	.type		_ZN39_INTERNAL_f0b8f7ad_4_k_cu_0d1f4175_76464cuda3std3__419piecewise_constructE,@object
	.size		_ZN39_INTERNAL_f0b8f7ad_4_k_cu_0d1f4175_76464cuda3std3__419piecewise_constructE,(_ZN39_INTERNAL_f0b8f7ad_4_k_cu_0d1f4175_76464cuda3std3__45__cpo4cendE - _ZN39_INTERNAL_f0b8f7ad_4_k_cu_0d1f4175_76464cuda3std3__419piecewise_constructE)
_ZN39_INTERNAL_f0b8f7ad_4_k_cu_0d1f4175_76464cuda3std3__419piecewise_constructE:
	.zero		1
	.type		_ZN39_INTERNAL_f0b8f7ad_4_k_cu_0d1f4175_76464cuda3std3__45__cpo4cendE,@object
	.size		_ZN39_INTERNAL_f0b8f7ad_4_k_cu_0d1f4175_76464cuda3std3__45__cpo4cendE,(_ZN39_INTERNAL_f0b8f7ad_4_k_cu_0d1f4175_76464cuda3std6ranges3__45__cpo4swapE - _ZN39_INTERNAL_f0b8f7ad_4_k_cu_0d1f4175_76464cuda3std3__45__cpo4cendE)
_ZN39_INTERNAL_f0b8f7ad_4_k_cu_0d1f4175_76464cuda3std3__45__cpo4cendE:
	.zero		1
	.type		_ZN39_INTERNAL_f0b8f7ad_4_k_cu_0d1f4175_76464cuda3std6ranges3__45__cpo4swapE,@object
	.size		_ZN39_INTERNAL_f0b8f7ad_4_k_cu_0d1f4175_76464cuda3std6ranges3__45__cpo4swapE,(.L_7 - _ZN39_INTERNAL_f0b8f7ad_4_k_cu_0d1f4175_76464cuda3std6ranges3__45__cpo4swapE)
_ZN39_INTERNAL_f0b8f7ad_4_k_cu_0d1f4175_76464cuda3std6ranges3__45__cpo4swapE:
	.zero		1
.L_7:


//--------------------- .nv.constant0._ZN7cutlass13device_kernelINS_4gemm6kernel13GemmUniversalIN4cute5tupleIJiiiiEEENS1_10collective13CollectiveMmaINS1_37MainloopSm90TmaGmmaWarpSpecializedFP8ILi12ENS5_IJNS4_1CILi1EEESB_SB_EEENS1_35KernelTmaWarpSpecializedCooperativeEEENS5_IJNSA_ILi128EEENSA_ILi160EEENSA_ILi64EEEEEENS_12float_e4m3_tENS5_IJlSB_lEEESJ_SK_NS4_8TiledMMAINS4_8MMA_AtomIJNS4_4SM904GMMA30MMA_64x32x32_F32E4M3E4M3_SS_TNILNSO_7ScaleInE1ELSQ_1EEEEEENS4_6LayoutINS5_IJNSA_ILi2EEESB_SB_EEENS5_IJSB_NSA_ILi0EEESW_EEEEENS5_IJNS4_10UnderscoreESZ_SZ_EEEEENS4_13SM90_TMA_LOADENS4_14ComposedLayoutINS4_7SwizzleILi2ELi4ELi3EEENS4_18smem_ptr_flag_bitsILi8EEENST_INS5_IJNSA_ILi8EEESH_EEENS5_IJSH_SB_EEEEEEEvNS4_8identityES12_S1C_vS1D_EENS_8epilogue10collective6detail29Sm90TmaWarpSpecializedAdapterINS1G_15DefaultEpilogueISJ_SK_SK_NS1F_6thread17LinearCombinationISJ_Li1EffLNS1K_9ScaleType4KindE0ELNS_15FloatRoundStyleE2ESJ_EENS1_15EpilogueDefaultEEEEEvvEEEEvNT_6ParamsE --------------------------
	.section	.nv.constant0._ZN7cutlass13device_kernelINS_4gemm6kernel13GemmUniversalIN4cute5tupleIJiiiiEEENS1_10collective13CollectiveMmaINS1_37MainloopSm90TmaGmmaWarpSpecializedFP8ILi12ENS5_IJNS4_1CILi1EEESB_SB_EEENS1_35KernelTmaWarpSpecializedCooperativeEEENS5_IJNSA_ILi128EEENSA_ILi160EEENSA_ILi64EEEEEENS_12float_e4m3_tENS5_IJlSB_lEEESJ_SK_NS4_8TiledMMAINS4_8MMA_AtomIJNS4_4SM904GMMA30MMA_64x32x32_F32E4M3E4M3_SS_TNILNSO_7ScaleInE1ELSQ_1EEEEEENS4_6LayoutINS5_IJNSA_ILi2EEESB_SB_EEENS5_IJSB_NSA_ILi0EEESW_EEEEENS5_IJNS4_10UnderscoreESZ_SZ_EEEEENS4_13SM90_TMA_LOADENS4_14ComposedLayoutINS4_7SwizzleILi2ELi4ELi3EEENS4_18smem_ptr_flag_bitsILi8EEENST_INS5_IJNSA_ILi8EEESH_EEENS5_IJSH_SB_EEEEEEEvNS4_8identityES12_S1C_vS1D_EENS_8epilogue10collective6detail29Sm90TmaWarpSpecializedAdapterINS1G_15DefaultEpilogueISJ_SK_SK_NS1F_6thread17LinearCombinationISJ_Li1EffLNS1K_9ScaleType4KindE0ELNS_15FloatRoundStyleE2ESJ_EENS1_15EpilogueDefaultEEEEEvvEEEEvNT_6ParamsE,"a",@progbits
	.sectionflags	@""
	.align	4
.nv.constant0._ZN7cutlass13device_kernelINS_4gemm6kernel13GemmUniversalIN4cute5tupleIJiiiiEEENS1_10collective13CollectiveMmaINS1_37MainloopSm90TmaGmmaWarpSpecializedFP8ILi12ENS5_IJNS4_1CILi1EEESB_SB_EEENS1_35KernelTmaWarpSpecializedCooperativeEEENS5_IJNSA_ILi128EEENSA_ILi160EEENSA_ILi64EEEEEENS_12float_e4m3_tENS5_IJlSB_lEEESJ_SK_NS4_8TiledMMAINS4_8MMA_AtomIJNS4_4SM904GMMA30MMA_64x32x32_F32E4M3E4M3_SS_TNILNSO_7ScaleInE1ELSQ_1EEEEEENS4_6LayoutINS5_IJNSA_ILi2EEESB_SB_EEENS5_IJSB_NSA_ILi0EEESW_EEEEENS5_IJNS4_10UnderscoreESZ_SZ_EEEEENS4_13SM90_TMA_LOADENS4_14ComposedLayoutINS4_7SwizzleILi2ELi4ELi3EEENS4_18smem_ptr_flag_bitsILi8EEENST_INS5_IJNSA_ILi8EEESH_EEENS5_IJSH_SB_EEEEEEEvNS4_8identityES12_S1C_vS1D_EENS_8epilogue10collective6detail29Sm90TmaWarpSpecializedAdapterINS1G_15DefaultEpilogueISJ_SK_SK_NS1F_6thread17LinearCombinationISJ_Li1EffLNS1K_9ScaleType4KindE0ELNS_15FloatRoundStyleE2ESJ_EENS1_15EpilogueDefaultEEEEEvvEEEEvNT_6ParamsE:
	.zero		1664


//--------------------- SYMBOLS --------------------------

	.type		.nv.reservedSmem.offset0,@object
	.size		.nv.reservedSmem.offset0,0x4
